	.target	sm_90a

	.elftype	@"ET_EXEC"


//--------------------- .note.nv.tkinfo           --------------------------
	.section	.note.nv.tkinfo,"",@"SHT_NOTE"
	.sectionflags	@"SHF_NOTE_NV_TKINFO"
	.tkinfo
        /*0018*/ 	.word	0x00000002
        /*0030*/ 	.string	""
        /*0030*/ 	.string	"ptxas"
        /*0030*/ 	.string	"Cuda compilation tools, release 13.0, V13.0.88"
        /*0030*/ 	.string	"Build cuda_13.0.r13.0/compiler.36424714_0"
        /*0030*/ 	.string	"-arch sm_90a -m 64 "



//--------------------- .note.nv.cuinfo           --------------------------
	.section	.note.nv.cuinfo,"",@"SHT_NOTE"
	.sectionflags	@"SHF_NOTE_NV_CUINFO"
        /*0018*/ 	.short	0x0002
        /*001a*/ 	.short	0x005a
        /*001c*/ 	.short	0x0082
	.zero		2


//--------------------- .nv.info                  --------------------------
	.section	.nv.info,"",@"SHT_CUDA_INFO"
	.align	4


	//----- nvinfo : EIATTR_REGCOUNT
	.align		4
        /*0000*/ 	.byte	0x04, 0x2f
        /*0002*/ 	.short	(.L_15 - .L_14)
	.align		4
.L_14:
        /*0004*/ 	.word	index@(_ZN7cutlass13device_kernelINS_4gemm6kernel13GemmUniversalIN4cute5tupleIJiiiiEEENS1_10collective13CollectiveMmaINS1_34MainloopSm90TmaGmmaWarpSpecializedILi4ENS5_IJNS4_1CILi2EEENSA_ILi1EEESC_EEENS1_35KernelTmaWarpSpecializedCooperativeEEENS5_IJNSA_ILi192EEENSA_ILi8EEENSA_ILi128EEEEEENS_10bfloat16_tENS5_IJlSC_lEEESK_SL_NS4_8TiledMMAINS4_8MMA_AtomIJNS4_4SM904GMMA26MMA_64x8x16_F32BF16BF16_SSILNSP_5MajorE0ELSR_0ELNSP_7ScaleInE1ELSS_1EEEEEENS4_6LayoutISD_NS5_IJSC_NSA_ILi0EEESW_EEEEENS5_IJNS4_10UnderscoreESZ_SZ_EEEEENS4_13SM90_TMA_LOADENS4_14ComposedLayoutINS4_7SwizzleILi3ELi4ELi3EEENS4_18smem_ptr_flag_bitsILi16EEENSV_INS5_IJSH_NSA_ILi64EEEEEENS5_IJS18_SC_EEEEEEEvNS4_8identityENS4_23SM90_TMA_LOAD_MULTICASTES1C_vS1D_EENS_8epilogue10collective6detail29Sm90TmaWarpSpecializedAdapterINS1H_15DefaultEpilogueISK_SL_SL_NS1G_6thread17LinearCombinationISK_Li1EffLNS1L_9ScaleType4KindE0ELNS_15FloatRoundStyleE2ESK_EENS1_15EpilogueDefaultEEEEEvvEEEEvNT_6ParamsE)
        /*0008*/ 	.word	0x000000a8


	//----- nvinfo : EIATTR_FRAME_SIZE
	.align		4
.L_15:
        /*000c*/ 	.byte	0x04, 0x11
        /*000e*/ 	.short	(.L_17 - .L_16)
	.align		4
.L_16:
        /*0010*/ 	.word	index@(_ZN7cutlass13device_kernelINS_4gemm6kernel13GemmUniversalIN4cute5tupleIJiiiiEEENS1_10collective13CollectiveMmaINS1_34MainloopSm90TmaGmmaWarpSpecializedILi4ENS5_IJNS4_1CILi2EEENSA_ILi1EEESC_EEENS1_35KernelTmaWarpSpecializedCooperativeEEENS5_IJNSA_ILi192EEENSA_ILi8EEENSA_ILi128EEEEEENS_10bfloat16_tENS5_IJlSC_lEEESK_SL_NS4_8TiledMMAINS4_8MMA_AtomIJNS4_4SM904GMMA26MMA_64x8x16_F32BF16BF16_SSILNSP_5MajorE0ELSR_0ELNSP_7ScaleInE1ELSS_1EEEEEENS4_6LayoutISD_NS5_IJSC_NSA_ILi0EEESW_EEEEENS5_IJNS4_10UnderscoreESZ_SZ_EEEEENS4_13SM90_TMA_LOADENS4_14ComposedLayoutINS4_7SwizzleILi3ELi4ELi3EEENS4_18smem_ptr_flag_bitsILi16EEENSV_INS5_IJSH_NSA_ILi64EEEEEENS5_IJS18_SC_EEEEEEEvNS4_8identityENS4_23SM90_TMA_LOAD_MULTICASTES1C_vS1D_EENS_8epilogue10collective6detail29Sm90TmaWarpSpecializedAdapterINS1H_15DefaultEpilogueISK_SL_SL_NS1G_6thread17LinearCombinationISK_Li1EffLNS1L_9ScaleType4KindE0ELNS_15FloatRoundStyleE2ESK_EENS1_15EpilogueDefaultEEEEEvvEEEEvNT_6ParamsE)
        /*0014*/ 	.word	0x00000000


	//----- nvinfo : EIATTR_MIN_STACK_SIZE
	.align		4
.L_17:
        /*0018*/ 	.byte	0x04, 0x12
        /*001a*/ 	.short	(.L_19 - .L_18)
	.align		4
.L_18:
        /*001c*/ 	.word	index@(_ZN7cutlass13device_kernelINS_4gemm6kernel13GemmUniversalIN4cute5tupleIJiiiiEEENS1_10collective13CollectiveMmaINS1_34MainloopSm90TmaGmmaWarpSpecializedILi4ENS5_IJNS4_1CILi2EEENSA_ILi1EEESC_EEENS1_35KernelTmaWarpSpecializedCooperativeEEENS5_IJNSA_ILi192EEENSA_ILi8EEENSA_ILi128EEEEEENS_10bfloat16_tENS5_IJlSC_lEEESK_SL_NS4_8TiledMMAINS4_8MMA_AtomIJNS4_4SM904GMMA26MMA_64x8x16_F32BF16BF16_SSILNSP_5MajorE0ELSR_0ELNSP_7ScaleInE1ELSS_1EEEEEENS4_6LayoutISD_NS5_IJSC_NSA_ILi0EEESW_EEEEENS5_IJNS4_10UnderscoreESZ_SZ_EEEEENS4_13SM90_TMA_LOADENS4_14ComposedLayoutINS4_7SwizzleILi3ELi4ELi3EEENS4_18smem_ptr_flag_bitsILi16EEENSV_INS5_IJSH_NSA_ILi64EEEEEENS5_IJS18_SC_EEEEEEEvNS4_8identityENS4_23SM90_TMA_LOAD_MULTICASTES1C_vS1D_EENS_8epilogue10collective6detail29Sm90TmaWarpSpecializedAdapterINS1H_15DefaultEpilogueISK_SL_SL_NS1G_6thread17LinearCombinationISK_Li1EffLNS1L_9ScaleType4KindE0ELNS_15FloatRoundStyleE2ESK_EENS1_15EpilogueDefaultEEEEEvvEEEEvNT_6ParamsE)
        /*0020*/ 	.word	0x00000000
.L_19:


//--------------------- .nv.compat                --------------------------
	.section	.nv.compat,"",@"SHT_CUDA_COMPAT_INFO"
	.align	4
        /*0000*/ 	.byte	0x02, 0x09, 0x01, 0x00, 0x02, 0x02, 0x04, 0x00, 0x02, 0x05, 0x05, 0x00, 0x03, 0x07, 0x01, 0x01
        /*0010*/ 	.byte	0x02, 0x03, 0x01, 0x00, 0x02, 0x06, 0x01, 0x00, 0x04, 0x0b, 0x08, 0x00, 0x00, 0x00, 0x00, 0x00
        /*0020*/ 	.byte	0x00, 0x00, 0x00, 0x00


//--------------------- .nv.info._ZN7cutlass13device_kernelINS_4gemm6kernel13GemmUniversalIN4cute5tupleIJiiiiEEENS1_10collective13CollectiveMmaINS1_34MainloopSm90TmaGmmaWarpSpecializedILi4ENS5_IJNS4_1CILi2EEENSA_ILi1EEESC_EEENS1_35KernelTmaWarpSpecializedCooperativeEEENS5_IJNSA_ILi192EEENSA_ILi8EEENSA_ILi128EEEEEENS_10bfloat16_tENS5_IJlSC_lEEESK_SL_NS4_8TiledMMAINS4_8MMA_AtomIJNS4_4SM904GMMA26MMA_64x8x16_F32BF16BF16_SSILNSP_5MajorE0ELSR_0ELNSP_7ScaleInE1ELSS_1EEEEEENS4_6LayoutISD_NS5_IJSC_NSA_ILi0EEESW_EEEEENS5_IJNS4_10UnderscoreESZ_SZ_EEEEENS4_13SM90_TMA_LOADENS4_14ComposedLayoutINS4_7SwizzleILi3ELi4ELi3EEENS4_18smem_ptr_flag_bitsILi16EEENSV_INS5_IJSH_NSA_ILi64EEEEEENS5_IJS18_SC_EEEEEEEvNS4_8identityENS4_23SM90_TMA_LOAD_MULTICASTES1C_vS1D_EENS_8epilogue10collective6detail29Sm90TmaWarpSpecializedAdapterINS1H_15DefaultEpilogueISK_SL_SL_NS1G_6thread17LinearCombinationISK_Li1EffLNS1L_9ScaleType4KindE0ELNS_15FloatRoundStyleE2ESK_EENS1_15EpilogueDefaultEEEEEvvEEEEvNT_6ParamsE --------------------------
	.section	.nv.info._ZN7cutlass13device_kernelINS_4gemm6kernel13GemmUniversalIN4cute5tupleIJiiiiEEENS1_10collective13CollectiveMmaINS1_34MainloopSm90TmaGmmaWarpSpecializedILi4ENS5_IJNS4_1CILi2EEENSA_ILi1EEESC_EEENS1_35KernelTmaWarpSpecializedCooperativeEEENS5_IJNSA_ILi192EEENSA_ILi8EEENSA_ILi128EEEEEENS_10bfloat16_tENS5_IJlSC_lEEESK_SL_NS4_8TiledMMAINS4_8MMA_AtomIJNS4_4SM904GMMA26MMA_64x8x16_F32BF16BF16_SSILNSP_5MajorE0ELSR_0ELNSP_7ScaleInE1ELSS_1EEEEEENS4_6LayoutISD_NS5_IJSC_NSA_ILi0EEESW_EEEEENS5_IJNS4_10UnderscoreESZ_SZ_EEEEENS4_13SM90_TMA_LOADENS4_14ComposedLayoutINS4_7SwizzleILi3ELi4ELi3EEENS4_18smem_ptr_flag_bitsILi16EEENSV_INS5_IJSH_NSA_ILi64EEEEEENS5_IJS18_SC_EEEEEEEvNS4_8identityENS4_23SM90_TMA_LOAD_MULTICASTES1C_vS1D_EENS_8epilogue10collective6detail29Sm90TmaWarpSpecializedAdapterINS1H_15DefaultEpilogueISK_SL_SL_NS1G_6thread17LinearCombinationISK_Li1EffLNS1L_9ScaleType4KindE0ELNS_15FloatRoundStyleE2ESK_EENS1_15EpilogueDefaultEEEEEvvEEEEvNT_6ParamsE,"",@"SHT_CUDA_INFO"
	.sectionflags	@""
	.align	4


	//----- nvinfo : EIATTR_CUDA_API_VERSION
	.align		4
        /*0000*/ 	.byte	0x04, 0x37
        /*0002*/ 	.short	(.L_21 - .L_20)
.L_20:
        /*0004*/ 	.word	0x00000082


	//----- nvinfo : EIATTR_KPARAM_INFO
	.align		4
.L_21:
        /*0008*/ 	.byte	0x04, 0x17
        /*000a*/ 	.short	(.L_23 - .L_22)
.L_22:
        /*000c*/ 	.word	0x00000000
        /*0010*/ 	.short	0x0000
        /*0012*/ 	.short	0x0070
        /*0014*/ 	.byte	0x00, 0xf0, 0x01, 0x10


	//----- nvinfo : EIATTR_SPARSE_MMA_MASK
	.align		4
.L_23:
        /*0018*/ 	.byte	0x03, 0x50
        /*001a*/ 	.short	0x0000


	//----- nvinfo : EIATTR_MAXREG_COUNT
	.align		4
        /*001c*/ 	.byte	0x03, 0x1b
        /*001e*/ 	.short	0x00a8


	//----- nvinfo : EIATTR_NUM_BARRIERS
	.align		4
        /*0020*/ 	.byte	0x02, 0x4c
        /*0022*/ 	.byte	0x01
	.zero		1


	//----- nvinfo : EIATTR_EXTERNS
	.align		4
        /*0024*/ 	.byte	0x04, 0x0f
        /*0026*/ 	.short	(.L_25 - .L_24)


	//   ....[0]....
	.align		4
.L_24:
        /*0028*/ 	.word	index@(__assertfail)


	//----- nvinfo : EIATTR_MERCURY_ISA_VERSION
	.align		4
.L_25:
        /*002c*/ 	.byte	0x03, 0x5f
        /*002e*/ 	.short	0x0101


	//----- nvinfo : EIATTR_INT_WARP_WIDE_INSTR_OFFSETS
	.align		4
        /*0030*/ 	.byte	0x04, 0x31
        /*0032*/ 	.short	(.L_27 - .L_26)


	//   ....[0]....
.L_26:
        /*0034*/ 	.word	0x00000480


	//   ....[1]....
        /*0038*/ 	.word	0x000004a0


	//   ....[2]....
        /*003c*/ 	.word	0x00000640


	//   ....[3]....
        /*0040*/ 	.word	0x00002650


	//----- nvinfo : EIATTR_COOP_GROUP_MASK_REGIDS
	.align		4
.L_27:
        /*0044*/ 	.byte	0x04, 0x29
        /*0046*/ 	.short	(.L_29 - .L_28)


	//   ....[0]....
.L_28:
        /*0048*/ 	.word	0xffffffff


	//   ....[1]....
        /*004c*/ 	.word	0xffffffff


	//   ....[2]....
        /*0050*/ 	.word	0xffffffff


	//   ....[3]....
        /*0054*/ 	.word	0xffffffff


	//   ....[4]....
        /*0058*/ 	.word	0xffffffff


	//   ....[5]....
        /*005c*/ 	.word	0xffffffff


	//----- nvinfo : EIATTR_COOP_GROUP_INSTR_OFFSETS
	.align		4
.L_29:
        /*0060*/ 	.byte	0x04, 0x28
        /*0062*/ 	.short	(.L_31 - .L_30)


	//   ....[0]....
.L_30:
        /*0064*/ 	.word	0x00000060


	//   ....[1]....
        /*0068*/ 	.word	0x00000070


	//   ....[2]....
        /*006c*/ 	.word	0x00000130


	//   ....[3]....
        /*0070*/ 	.word	0x000002d0


	//   ....[4]....
        /*0074*/ 	.word	0x000007f0


	//   ....[5]....
        /*0078*/ 	.word	0x00001230


	//----- nvinfo : EIATTR_REG_RECONFIG
	.align		4
.L_31:
        /*007c*/ 	.byte	0x01, 0x54
	.zero		2


	//----- nvinfo : EIATTR_SYSCALL_OFFSETS
	.align		4
        /*0080*/ 	.byte	0x04, 0x46
        /*0082*/ 	.short	(.L_33 - .L_32)


	//   ....[0]....
.L_32:
        /*0084*/ 	.word	0x000013f0


	//----- nvinfo : EIATTR_MBARRIER_INSTR_OFFSETS
	.align		4
.L_33:
        /*0088*/ 	.byte	0x04, 0x39
        /*008a*/ 	.short	(.L_35 - .L_34)


	//   ....[0]....
.L_34:
        /*008c*/ 	.word	0x00000230
        /*0090*/ 	.word	0x000000ff
        /*0094*/ 	.word	0x00000000
        /*0098*/ 	.short	0x0100
        /*009a*/ 	.byte	0x08
	.zero		1


	//   ....[1]....
        /*009c*/ 	.word	0x00000240
        /*00a0*/ 	.word	0x000000ff
        /*00a4*/ 	.word	0x00000020
        /*00a8*/ 	.short	0x0100
        /*00aa*/ 	.byte	0x08
	.zero		1


	//   ....[2]....
        /*00ac*/ 	.word	0x00000250
        /*00b0*/ 	.word	0x000000ff
        /*00b4*/ 	.word	0x00000008
        /*00b8*/ 	.short	0x0100
        /*00ba*/ 	.byte	0x08
	.zero		1


	//   ....[3]....
        /*00bc*/ 	.word	0x00000260
        /*00c0*/ 	.word	0x000000ff
        /*00c4*/ 	.word	0x00000028
        /*00c8*/ 	.short	0x0100
        /*00ca*/ 	.byte	0x08
	.zero		1


	//   ....[4]....
        /*00cc*/ 	.word	0x00000270
        /*00d0*/ 	.word	0x000000ff
        /*00d4*/ 	.word	0x00000010
        /*00d8*/ 	.short	0x0100
        /*00da*/ 	.byte	0x08
	.zero		1


	//   ....[5]....
        /*00dc*/ 	.word	0x00000280
        /*00e0*/ 	.word	0x000000ff
        /*00e4*/ 	.word	0x00000030
        /*00e8*/ 	.short	0x0100
        /*00ea*/ 	.byte	0x08
	.zero		1


	//   ....[6]....
        /*00ec*/ 	.word	0x00000290
        /*00f0*/ 	.word	0x000000ff
        /*00f4*/ 	.word	0x00000018
        /*00f8*/ 	.short	0x0100
        /*00fa*/ 	.byte	0x08
	.zero		1


	//   ....[7]....
        /*00fc*/ 	.word	0x000002a0
        /*0100*/ 	.word	0x000000ff
        /*0104*/ 	.word	0x00000038
        /*0108*/ 	.short	0x0100
        /*010a*/ 	.byte	0x08
	.zero		1


	//   ....[8]....
        /*010c*/ 	.word	0x000006e0
        /*0110*/ 	.word	0x000000ff
        /*0114*/ 	.word	0x00000050
        /*0118*/ 	.short	0x0100
        /*011a*/ 	.byte	0x06
	.zero		1


	//   ....[9]....
        /*011c*/ 	.word	0x00000780
        /*0120*/ 	.word	0x000000ff
        /*0124*/ 	.word	0x00000058
        /*0128*/ 	.short	0x0100
        /*012a*/ 	.byte	0x06
	.zero		1


	//   ....[10]....
        /*012c*/ 	.word	0x000014b0
        /*0130*/ 	.word	0x00000003
        /*0134*/ 	.word	0x00000000
        /*0138*/ 	.short	0x010a
        /*013a*/ 	.byte	0x3f
	.zero		1


	//   ....[11]....
        /*013c*/ 	.word	0x000014f0
        /*0140*/ 	.word	0x00000003
        /*0144*/ 	.word	0x00000000
        /*0148*/ 	.short	0x010a
        /*014a*/ 	.byte	0x3f
	.zero		1


	//   ....[12]....
        /*014c*/ 	.word	0x00001d90
        /*0150*/ 	.word	0x00000004
        /*0154*/ 	.word	0x00000000
        /*0158*/ 	.short	0x010a
        /*015a*/ 	.byte	0x3f
	.zero		1


	//   ....[13]....
        /*015c*/ 	.word	0x00001dd0
        /*0160*/ 	.word	0x00000004
        /*0164*/ 	.word	0x00000000
        /*0168*/ 	.short	0x010a
        /*016a*/ 	.byte	0x3f
	.zero		1


	//   ....[14]....
        /*016c*/ 	.word	0x000024f0
        /*0170*/ 	.word	0x00000003
        /*0174*/ 	.word	0x00000000
        /*0178*/ 	.short	0x0101
        /*017a*/ 	.byte	0x3f
	.zero		1


	//   ....[15]....
        /*017c*/ 	.word	0x000026d0
        /*0180*/ 	.word	0x00000003
        /*0184*/ 	.word	0x00000000
        /*0188*/ 	.short	0x0101
        /*018a*/ 	.byte	0x3f
	.zero		1


	//   ....[16]....
        /*018c*/ 	.word	0x00004690
        /*0190*/ 	.word	0x0000000f
        /*0194*/ 	.word	0x00000020
        /*0198*/ 	.short	0x010a
        /*019a*/ 	.byte	0x3f
	.zero		1


	//   ....[17]....
        /*019c*/ 	.word	0x00004b90
        /*01a0*/ 	.word	0x00000004
        /*01a4*/ 	.word	0x00000058
        /*01a8*/ 	.short	0x0101
        /*01aa*/ 	.byte	0x3f
	.zero		1


	//   ....[18]....
        /*01ac*/ 	.word	0x000052e0
        /*01b0*/ 	.word	0x00000007
        /*01b4*/ 	.word	0x00000000
        /*01b8*/ 	.short	0x010a
        /*01ba*/ 	.byte	0x3f
	.zero		1


	//   ....[19]....
        /*01bc*/ 	.word	0x00005360
        /*01c0*/ 	.word	0x00000009
        /*01c4*/ 	.word	0x00000000
        /*01c8*/ 	.short	0x010a
        /*01ca*/ 	.byte	0x3f
	.zero		1


	//   ....[20]....
        /*01cc*/ 	.word	0x000053f0
        /*01d0*/ 	.word	0x00000006
        /*01d4*/ 	.word	0x00000000
        /*01d8*/ 	.short	0x010a
        /*01da*/ 	.byte	0x3f
	.zero		1


	//   ....[21]....
        /*01dc*/ 	.word	0x00005480
        /*01e0*/ 	.word	0x00000003
        /*01e4*/ 	.word	0x00000000
        /*01e8*/ 	.short	0x010a
        /*01ea*/ 	.byte	0x3f
	.zero		1


	//   ....[22]....
        /*01ec*/ 	.word	0x000054e0
        /*01f0*/ 	.word	0x00000003
        /*01f4*/ 	.word	0x00000000
        /*01f8*/ 	.short	0x010a
        /*01fa*/ 	.byte	0x3f
	.zero		1


	//   ....[23]....
        /*01fc*/ 	.word	0x00005530
        /*0200*/ 	.word	0x00000004
        /*0204*/ 	.word	0x00000000
        /*0208*/ 	.short	0x010a
        /*020a*/ 	.byte	0x3f
	.zero		1


	//   ....[24]....
        /*020c*/ 	.word	0x00005600
        /*0210*/ 	.word	0x0000000f
        /*0214*/ 	.word	0x00000020
        /*0218*/ 	.short	0x010a
        /*021a*/ 	.byte	0x3f
	.zero		1


	//   ....[25]....
        /*021c*/ 	.word	0x000056d0
        /*0220*/ 	.word	0x00000007
        /*0224*/ 	.word	0x00000000
        /*0228*/ 	.short	0x010a
        /*022a*/ 	.byte	0x3f
	.zero		1


	//   ....[26]....
        /*022c*/ 	.word	0x00005720
        /*0230*/ 	.word	0x00000009
        /*0234*/ 	.word	0x00000000
        /*0238*/ 	.short	0x010a
        /*023a*/ 	.byte	0x3f
	.zero		1


	//   ....[27]....
        /*023c*/ 	.word	0x00005770
        /*0240*/ 	.word	0x00000006
        /*0244*/ 	.word	0x00000000
        /*0248*/ 	.short	0x010a
        /*024a*/ 	.byte	0x3f
	.zero		1


	//----- nvinfo : EIATTR_NUM_MBARRIERS
	.align		4
.L_35:
        /*024c*/ 	.byte	0x03, 0x38
        /*024e*/ 	.short	0x000a


	//----- nvinfo : EIATTR_EXIT_INSTR_OFFSETS
	.align		4
        /*0250*/ 	.byte	0x04, 0x1c
        /*0252*/ 	.short	(.L_37 - .L_36)


	//   ....[0]....
.L_36:
        /*0254*/ 	.word	0x00000950


	//   ....[1]....
        /*0258*/ 	.word	0x00001160


	//   ....[2]....
        /*025c*/ 	.word	0x00003ea0


	//   ....[3]....
        /*0260*/ 	.word	0x00004400


	//   ....[4]....
        /*0264*/ 	.word	0x000054d0


	//----- nvinfo : EIATTR_MAX_THREADS
	.align		4
.L_37:
        /*0268*/ 	.byte	0x04, 0x05
        /*026a*/ 	.short	(.L_39 - .L_38)
.L_38:
        /*026c*/ 	.word	0x00000180
        /*0270*/ 	.word	0x00000001
        /*0274*/ 	.word	0x00000001


	//----- nvinfo : EIATTR_CRS_STACK_SIZE
	.align		4
.L_39:
        /*0278*/ 	.byte	0x04, 0x1e
        /*027a*/ 	.short	(.L_41 - .L_40)
.L_40:
        /*027c*/ 	.word	0x00000000


	//----- nvinfo : EIATTR_CBANK_PARAM_SIZE
	.align		4
.L_41:
        /*0280*/ 	.byte	0x03, 0x19
        /*0282*/ 	.short	0x0470


	//----- nvinfo : EIATTR_PARAM_CBANK
	.align		4
        /*0284*/ 	.byte	0x04, 0x0a
        /*0286*/ 	.short	(.L_43 - .L_42)
	.align		4
.L_42:
        /*0288*/ 	.word	index@(.nv.constant0._ZN7cutlass13device_kernelINS_4gemm6kernel13GemmUniversalIN4cute5tupleIJiiiiEEENS1_10collective13CollectiveMmaINS1_34MainloopSm90TmaGmmaWarpSpecializedILi4ENS5_IJNS4_1CILi2EEENSA_ILi1EEESC_EEENS1_35KernelTmaWarpSpecializedCooperativeEEENS5_IJNSA_ILi192EEENSA_ILi8EEENSA_ILi128EEEEEENS_10bfloat16_tENS5_IJlSC_lEEESK_SL_NS4_8TiledMMAINS4_8MMA_AtomIJNS4_4SM904GMMA26MMA_64x8x16_F32BF16BF16_SSILNSP_5MajorE0ELSR_0ELNSP_7ScaleInE1ELSS_1EEEEEENS4_6LayoutISD_NS5_IJSC_NSA_ILi0EEESW_EEEEENS5_IJNS4_10UnderscoreESZ_SZ_EEEEENS4_13SM90_TMA_LOADENS4_14ComposedLayoutINS4_7SwizzleILi3ELi4ELi3EEENS4_18smem_ptr_flag_bitsILi16EEENSV_INS5_IJSH_NSA_ILi64EEEEEENS5_IJS18_SC_EEEEEEEvNS4_8identityENS4_23SM90_TMA_LOAD_MULTICASTES1C_vS1D_EENS_8epilogue10collective6detail29Sm90TmaWarpSpecializedAdapterINS1H_15DefaultEpilogueISK_SL_SL_NS1G_6thread17LinearCombinationISK_Li1EffLNS1L_9ScaleType4KindE0ELNS_15FloatRoundStyleE2ESK_EENS1_15EpilogueDefaultEEEEEvvEEEEvNT_6ParamsE)
        /*028c*/ 	.short	0x0210
        /*028e*/ 	.short	0x0470


	//----- nvinfo : EIATTR_SW_WAR
	.align		4
.L_43:
        /*0290*/ 	.byte	0x04, 0x36
        /*0292*/ 	.short	(.L_45 - .L_44)
.L_44:
        /*0294*/ 	.word	0x00000008
.L_45:


//--------------------- .nv.callgraph             --------------------------
	.section	.nv.callgraph,"",@"SHT_CUDA_CALLGRAPH"
	.align	4
	.sectionentsize	8
	.align		4
        /*0000*/ 	.word	0x00000000
	.align		4
        /*0004*/ 	.word	0xffffffff
	.align		4
        /*0008*/ 	.word	index@(_ZN7cutlass13device_kernelINS_4gemm6kernel13GemmUniversalIN4cute5tupleIJiiiiEEENS1_10collective13CollectiveMmaINS1_34MainloopSm90TmaGmmaWarpSpecializedILi4ENS5_IJNS4_1CILi2EEENSA_ILi1EEESC_EEENS1_35KernelTmaWarpSpecializedCooperativeEEENS5_IJNSA_ILi192EEENSA_ILi8EEENSA_ILi128EEEEEENS_10bfloat16_tENS5_IJlSC_lEEESK_SL_NS4_8TiledMMAINS4_8MMA_AtomIJNS4_4SM904GMMA26MMA_64x8x16_F32BF16BF16_SSILNSP_5MajorE0ELSR_0ELNSP_7ScaleInE1ELSS_1EEEEEENS4_6LayoutISD_NS5_IJSC_NSA_ILi0EEESW_EEEEENS5_IJNS4_10UnderscoreESZ_SZ_EEEEENS4_13SM90_TMA_LOADENS4_14ComposedLayoutINS4_7SwizzleILi3ELi4ELi3EEENS4_18smem_ptr_flag_bitsILi16EEENSV_INS5_IJSH_NSA_ILi64EEEEEENS5_IJS18_SC_EEEEEEEvNS4_8identityENS4_23SM90_TMA_LOAD_MULTICASTES1C_vS1D_EENS_8epilogue10collective6detail29Sm90TmaWarpSpecializedAdapterINS1H_15DefaultEpilogueISK_SL_SL_NS1G_6thread17LinearCombinationISK_Li1EffLNS1L_9ScaleType4KindE0ELNS_15FloatRoundStyleE2ESK_EENS1_15EpilogueDefaultEEEEEvvEEEEvNT_6ParamsE)
	.align		4
        /*000c*/ 	.word	index@(__assertfail)
	.align		4
        /*0010*/ 	.word	0x00000000
	.align		4
        /*0014*/ 	.word	0xfffffffe
	.align		4
        /*0018*/ 	.word	0x00000000
	.align		4
        /*001c*/ 	.word	0xfffffffd
	.align		4
        /*0020*/ 	.word	0x00000000
	.align		4
        /*0024*/ 	.word	0xfffffffc


//--------------------- .nv.constant4             --------------------------
	.section	.nv.constant4,"a",@progbits
	.align	8
	.align		8
.nv.constant4:
        /*0000*/ 	.dword	__assertfail
	.align		8
        /*0008*/ 	.dword	__unnamed_1
	.align		8
        /*0010*/ 	.dword	_ZN39_INTERNAL_65d86c8e_4_k_cu_b6f5196f_64494cuda3std3__45__cpo5beginE
	.align		8
        /*0018*/ 	.dword	_ZN39_INTERNAL_65d86c8e_4_k_cu_b6f5196f_64494cuda3std3__45__cpo3endE
	.align		8
        /*0020*/ 	.dword	_ZN39_INTERNAL_65d86c8e_4_k_cu_b6f5196f_64494cuda3std3__45__cpo6cbeginE
	.align		8
        /*0028*/ 	.dword	_ZN39_INTERNAL_65d86c8e_4_k_cu_b6f5196f_64494cuda3std3__45__cpo4cendE
	.align		8
        /*0030*/ 	.dword	_ZN39_INTERNAL_65d86c8e_4_k_cu_b6f5196f_64494cuda3std3__441_GLOBAL__N__65d86c8e_4_k_cu_b6f5196f_64496ignoreE
	.align		8
        /*0038*/ 	.dword	_ZN39_INTERNAL_65d86c8e_4_k_cu_b6f5196f_64494cuda3std3__419piecewise_constructE
	.align		8
        /*0040*/ 	.dword	_ZN39_INTERNAL_65d86c8e_4_k_cu_b6f5196f_64494cuda3std3__48in_placeE
	.align		8
        /*0048*/ 	.dword	_ZN39_INTERNAL_65d86c8e_4_k_cu_b6f5196f_64494cuda3std6ranges3__45__cpo4swapE
	.align		8
        /*0050*/ 	.dword	_ZN39_INTERNAL_65d86c8e_4_k_cu_b6f5196f_64494cuda3std6ranges3__45__cpo9iter_moveE
	.align		8
        /*0058*/ 	.dword	_ZN39_INTERNAL_65d86c8e_4_k_cu_b6f5196f_64494cute7productE
	.align		8
        /*0060*/ 	.dword	_ZN39_INTERNAL_65d86c8e_4_k_cu_b6f5196f_64494cute1_E
	.align		8
        /*0068*/ 	.dword	$str$22
	.align		8
        /*0070*/ 	.dword	$str$23


//--------------------- .text._ZN7cutlass13device_kernelINS_4gemm6kernel13GemmUniversalIN4cute5tupleIJiiiiEEENS1_10collective13CollectiveMmaINS1_34MainloopSm90TmaGmmaWarpSpecializedILi4ENS5_IJNS4_1CILi2EEENSA_ILi1EEESC_EEENS1_35KernelTmaWarpSpecializedCooperativeEEENS5_IJNSA_ILi192EEENSA_ILi8EEENSA_ILi128EEEEEENS_10bfloat16_tENS5_IJlSC_lEEESK_SL_NS4_8TiledMMAINS4_8MMA_AtomIJNS4_4SM904GMMA26MMA_64x8x16_F32BF16BF16_SSILNSP_5MajorE0ELSR_0ELNSP_7ScaleInE1ELSS_1EEEEEENS4_6LayoutISD_NS5_IJSC_NSA_ILi0EEESW_EEEEENS5_IJNS4_10UnderscoreESZ_SZ_EEEEENS4_13SM90_TMA_LOADENS4_14ComposedLayoutINS4_7SwizzleILi3ELi4ELi3EEENS4_18smem_ptr_flag_bitsILi16EEENSV_INS5_IJSH_NSA_ILi64EEEEEENS5_IJS18_SC_EEEEEEEvNS4_8identityENS4_23SM90_TMA_LOAD_MULTICASTES1C_vS1D_EENS_8epilogue10collective6detail29Sm90TmaWarpSpecializedAdapterINS1H_15DefaultEpilogueISK_SL_SL_NS1G_6thread17LinearCombinationISK_Li1EffLNS1L_9ScaleType4KindE0ELNS_15FloatRoundStyleE2ESK_EENS1_15EpilogueDefaultEEEEEvvEEEEvNT_6ParamsE --------------------------
	.section	.text._ZN7cutlass13device_kernelINS_4gemm6kernel13GemmUniversalIN4cute5tupleIJiiiiEEENS1_10collective13CollectiveMmaINS1_34MainloopSm90TmaGmmaWarpSpecializedILi4ENS5_IJNS4_1CILi2EEENSA_ILi1EEESC_EEENS1_35KernelTmaWarpSpecializedCooperativeEEENS5_IJNSA_ILi192EEENSA_ILi8EEENSA_ILi128EEEEEENS_10bfloat16_tENS5_IJlSC_lEEESK_SL_NS4_8TiledMMAINS4_8MMA_AtomIJNS4_4SM904GMMA26MMA_64x8x16_F32BF16BF16_SSILNSP_5MajorE0ELSR_0ELNSP_7ScaleInE1ELSS_1EEEEEENS4_6LayoutISD_NS5_IJSC_NSA_ILi0EEESW_EEEEENS5_IJNS4_10UnderscoreESZ_SZ_EEEEENS4_13SM90_TMA_LOADENS4_14ComposedLayoutINS4_7SwizzleILi3ELi4ELi3EEENS4_18smem_ptr_flag_bitsILi16EEENSV_INS5_IJSH_NSA_ILi64EEEEEENS5_IJS18_SC_EEEEEEEvNS4_8identityENS4_23SM90_TMA_LOAD_MULTICASTES1C_vS1D_EENS_8epilogue10collective6detail29Sm90TmaWarpSpecializedAdapterINS1H_15DefaultEpilogueISK_SL_SL_NS1G_6thread17LinearCombinationISK_Li1EffLNS1L_9ScaleType4KindE0ELNS_15FloatRoundStyleE2ESK_EENS1_15EpilogueDefaultEEEEEvvEEEEvNT_6ParamsE,"ax",@progbits
	.align	128
.text._ZN7cutlass13device_kernelINS_4gemm6kernel13GemmUniversalIN4cute5tupleIJiiiiEEENS1_10collective13CollectiveMmaINS1_34MainloopSm90TmaGmmaWarpSpecializedILi4ENS5_IJNS4_1CILi2EEENSA_ILi1EEESC_EEENS1_35KernelTmaWarpSpecializedCooperativeEEENS5_IJNSA_ILi192EEENSA_ILi8EEENSA_ILi128EEEEEENS_10bfloat16_tENS5_IJlSC_lEEESK_SL_NS4_8TiledMMAINS4_8MMA_AtomIJNS4_4SM904GMMA26MMA_64x8x16_F32BF16BF16_SSILNSP_5MajorE0ELSR_0ELNSP_7ScaleInE1ELSS_1EEEEEENS4_6LayoutISD_NS5_IJSC_NSA_ILi0EEESW_EEEEENS5_IJNS4_10UnderscoreESZ_SZ_EEEEENS4_13SM90_TMA_LOADENS4_14ComposedLayoutINS4_7SwizzleILi3ELi4ELi3EEENS4_18smem_ptr_flag_bitsILi16EEENSV_INS5_IJSH_NSA_ILi64EEEEEENS5_IJS18_SC_EEEEEEEvNS4_8identityENS4_23SM90_TMA_LOAD_MULTICASTES1C_vS1D_EENS_8epilogue10collective6detail29Sm90TmaWarpSpecializedAdapterINS1H_15DefaultEpilogueISK_SL_SL_NS1G_6thread17LinearCombinationISK_Li1EffLNS1L_9ScaleType4KindE0ELNS_15FloatRoundStyleE2ESK_EENS1_15EpilogueDefaultEEEEEvvEEEEvNT_6ParamsE:
        .type           _ZN7cutlass13device_kernelINS_4gemm6kernel13GemmUniversalIN4cute5tupleIJiiiiEEENS1_10collective13CollectiveMmaINS1_34MainloopSm90TmaGmmaWarpSpecializedILi4ENS5_IJNS4_1CILi2EEENSA_ILi1EEESC_EEENS1_35KernelTmaWarpSpecializedCooperativeEEENS5_IJNSA_ILi192EEENSA_ILi8EEENSA_ILi128EEEEEENS_10bfloat16_tENS5_IJlSC_lEEESK_SL_NS4_8TiledMMAINS4_8MMA_AtomIJNS4_4SM904GMMA26MMA_64x8x16_F32BF16BF16_SSILNSP_5MajorE0ELSR_0ELNSP_7ScaleInE1ELSS_1EEEEEENS4_6LayoutISD_NS5_IJSC_NSA_ILi0EEESW_EEEEENS5_IJNS4_10UnderscoreESZ_SZ_EEEEENS4_13SM90_TMA_LOADENS4_14ComposedLayoutINS4_7SwizzleILi3ELi4ELi3EEENS4_18smem_ptr_flag_bitsILi16EEENSV_INS5_IJSH_NSA_ILi64EEEEEENS5_IJS18_SC_EEEEEEEvNS4_8identityENS4_23SM90_TMA_LOAD_MULTICASTES1C_vS1D_EENS_8epilogue10collective6detail29Sm90TmaWarpSpecializedAdapterINS1H_15DefaultEpilogueISK_SL_SL_NS1G_6thread17LinearCombinationISK_Li1EffLNS1L_9ScaleType4KindE0ELNS_15FloatRoundStyleE2ESK_EENS1_15EpilogueDefaultEEEEEvvEEEEvNT_6ParamsE,@function
        .size           _ZN7cutlass13device_kernelINS_4gemm6kernel13GemmUniversalIN4cute5tupleIJiiiiEEENS1_10collective13CollectiveMmaINS1_34MainloopSm90TmaGmmaWarpSpecializedILi4ENS5_IJNS4_1CILi2EEENSA_ILi1EEESC_EEENS1_35KernelTmaWarpSpecializedCooperativeEEENS5_IJNSA_ILi192EEENSA_ILi8EEENSA_ILi128EEEEEENS_10bfloat16_tENS5_IJlSC_lEEESK_SL_NS4_8TiledMMAINS4_8MMA_AtomIJNS4_4SM904GMMA26MMA_64x8x16_F32BF16BF16_SSILNSP_5MajorE0ELSR_0ELNSP_7ScaleInE1ELSS_1EEEEEENS4_6LayoutISD_NS5_IJSC_NSA_ILi0EEESW_EEEEENS5_IJNS4_10UnderscoreESZ_SZ_EEEEENS4_13SM90_TMA_LOADENS4_14ComposedLayoutINS4_7SwizzleILi3ELi4ELi3EEENS4_18smem_ptr_flag_bitsILi16EEENSV_INS5_IJSH_NSA_ILi64EEEEEENS5_IJS18_SC_EEEEEEEvNS4_8identityENS4_23SM90_TMA_LOAD_MULTICASTES1C_vS1D_EENS_8epilogue10collective6detail29Sm90TmaWarpSpecializedAdapterINS1H_15DefaultEpilogueISK_SL_SL_NS1G_6thread17LinearCombinationISK_Li1EffLNS1L_9ScaleType4KindE0ELNS_15FloatRoundStyleE2ESK_EENS1_15EpilogueDefaultEEEEEvvEEEEvNT_6ParamsE,(.L_x_83 - _ZN7cutlass13device_kernelINS_4gemm6kernel13GemmUniversalIN4cute5tupleIJiiiiEEENS1_10collective13CollectiveMmaINS1_34MainloopSm90TmaGmmaWarpSpecializedILi4ENS5_IJNS4_1CILi2EEENSA_ILi1EEESC_EEENS1_35KernelTmaWarpSpecializedCooperativeEEENS5_IJNSA_ILi192EEENSA_ILi8EEENSA_ILi128EEEEEENS_10bfloat16_tENS5_IJlSC_lEEESK_SL_NS4_8TiledMMAINS4_8MMA_AtomIJNS4_4SM904GMMA26MMA_64x8x16_F32BF16BF16_SSILNSP_5MajorE0ELSR_0ELNSP_7ScaleInE1ELSS_1EEEEEENS4_6LayoutISD_NS5_IJSC_NSA_ILi0EEESW_EEEEENS5_IJNS4_10UnderscoreESZ_SZ_EEEEENS4_13SM90_TMA_LOADENS4_14ComposedLayoutINS4_7SwizzleILi3ELi4ELi3EEENS4_18smem_ptr_flag_bitsILi16EEENSV_INS5_IJSH_NSA_ILi64EEEEEENS5_IJS18_SC_EEEEEEEvNS4_8identityENS4_23SM90_TMA_LOAD_MULTICASTES1C_vS1D_EENS_8epilogue10collective6detail29Sm90TmaWarpSpecializedAdapterINS1H_15DefaultEpilogueISK_SL_SL_NS1G_6thread17LinearCombinationISK_Li1EffLNS1L_9ScaleType4KindE0ELNS_15FloatRoundStyleE2ESK_EENS1_15EpilogueDefaultEEEEEvvEEEEvNT_6ParamsE)
        .other          _ZN7cutlass13device_kernelINS_4gemm6kernel13GemmUniversalIN4cute5tupleIJiiiiEEENS1_10collective13CollectiveMmaINS1_34MainloopSm90TmaGmmaWarpSpecializedILi4ENS5_IJNS4_1CILi2EEENSA_ILi1EEESC_EEENS1_35KernelTmaWarpSpecializedCooperativeEEENS5_IJNSA_ILi192EEENSA_ILi8EEENSA_ILi128EEEEEENS_10bfloat16_tENS5_IJlSC_lEEESK_SL_NS4_8TiledMMAINS4_8MMA_AtomIJNS4_4SM904GMMA26MMA_64x8x16_F32BF16BF16_SSILNSP_5MajorE0ELSR_0ELNSP_7ScaleInE1ELSS_1EEEEEENS4_6LayoutISD_NS5_IJSC_NSA_ILi0EEESW_EEEEENS5_IJNS4_10UnderscoreESZ_SZ_EEEEENS4_13SM90_TMA_LOADENS4_14ComposedLayoutINS4_7SwizzleILi3ELi4ELi3EEENS4_18smem_ptr_flag_bitsILi16EEENSV_INS5_IJSH_NSA_ILi64EEEEEENS5_IJS18_SC_EEEEEEEvNS4_8identityENS4_23SM90_TMA_LOAD_MULTICASTES1C_vS1D_EENS_8epilogue10collective6detail29Sm90TmaWarpSpecializedAdapterINS1H_15DefaultEpilogueISK_SL_SL_NS1G_6thread17LinearCombinationISK_Li1EffLNS1L_9ScaleType4KindE0ELNS_15FloatRoundStyleE2ESK_EENS1_15EpilogueDefaultEEEEEvvEEEEvNT_6ParamsE,@"STO_CUDA_ENTRY STV_DEFAULT"
_ZN7cutlass13device_kernelINS_4gemm6kernel13GemmUniversalIN4cute5tupleIJiiiiEEENS1_10collective13CollectiveMmaINS1_34MainloopSm90TmaGmmaWarpSpecializedILi4ENS5_IJNS4_1CILi2EEENSA_ILi1EEESC_EEENS1_35KernelTmaWarpSpecializedCooperativeEEENS5_IJNSA_ILi192EEENSA_ILi8EEENSA_ILi128EEEEEENS_10bfloat16_tENS5_IJlSC_lEEESK_SL_NS4_8TiledMMAINS4_8MMA_AtomIJNS4_4SM904GMMA26MMA_64x8x16_F32BF16BF16_SSILNSP_5MajorE0ELSR_0ELNSP_7ScaleInE1ELSS_1EEEEEENS4_6LayoutISD_NS5_IJSC_NSA_ILi0EEESW_EEEEENS5_IJNS4_10UnderscoreESZ_SZ_EEEEENS4_13SM90_TMA_LOADENS4_14ComposedLayoutINS4_7SwizzleILi3ELi4ELi3EEENS4_18smem_ptr_flag_bitsILi16EEENSV_INS5_IJSH_NSA_ILi64EEEEEENS5_IJS18_SC_EEEEEEEvNS4_8identityENS4_23SM90_TMA_LOAD_MULTICASTES1C_vS1D_EENS_8epilogue10collective6detail29Sm90TmaWarpSpecializedAdapterINS1H_15DefaultEpilogueISK_SL_SL_NS1G_6thread17LinearCombinationISK_Li1EffLNS1L_9ScaleType4KindE0ELNS_15FloatRoundStyleE2ESK_EENS1_15EpilogueDefaultEEEEEvvEEEEvNT_6ParamsE:
[----:B------:R-:W0:Y:S01]  /*0000*/  LDC R1, c[0x0][0x28] ;  /* 0x00000a00ff017b82 */ /* 0x000e220000000800 */
[----:B------:R-:W1:Y:S01]  /*0010*/  S2R R16, SR_TID.X ;  /* 0x0000000000107919 */ /* 0x000e620000002100 */
[----:B------:R-:W-:Y:S01]  /*0020*/  ELECT P0, URZ, PT ;  /* 0x00000000003f782f */ /* 0x000fe20003800000 */
[----:B------:R-:W-:Y:S01]  /*0030*/  BSSY B0, `(.L_x_0) ;  /* 0x000000f000007945 */ /* 0x000fe20003800000 */
[--C-:B-1----:R-:W-:Y:S02]  /*0040*/  SHF.R.U32.HI R0, RZ, 0x5, R16.reuse ;  /* 0x00000005ff007819 */ /* 0x102fe40000011610 */
[----:B------:R-:W-:-:S03]  /*0050*/  SHF.R.U32.HI R2, RZ, 0x7, R16 ;  /* 0x00000007ff027819 */ /* 0x000fc60000011610 */
[----:B------:R-:W1:Y:S04]  /*0060*/  SHFL.IDX PT, R3, R0, RZ, 0x1f ;  /* 0x00001fff00037589 */ /* 0x000e6800000e0000 */
[----:B------:R2:W3:Y:S01]  /*0070*/  SHFL.IDX PT, R6, R2, RZ, 0x1f ;  /* 0x00001fff02067589 */ /* 0x0004e200000e0000 */
[----:B-1----:R-:W-:-:S13]  /*0080*/  ISETP.NE.OR P0, PT, R3, RZ, !P0 ;  /* 0x000000ff0300720c */ /* 0x002fda0004705670 */
[----:B0-23--:R-:W-:Y:S05]  /*0090*/  @P0 BRA `(.L_x_1) ;  /* 0x0000000000200947 */ /* 0x00dfea0003800000 */
[----:B------:R-:W-:Y:S02]  /*00a0*/  ULDC.64 UR4, c[0x0][0x198] ;  /* 0x0000660000047ab9 */ /* 0x000fe40000000a00 */
[----:B------:R-:W-:Y:S02]  /*00b0*/  UIADD3 UR6, UP0, UR4, 0xf0, URZ ;  /* 0x000000f004067890 */ /* 0x000fe4000ff1e03f */
[----:B------:R-:W-:Y:S02]  /*00c0*/  UIADD3 UR4, UP1, UR4, 0x1f0, URZ ;  /* 0x000001f004047890 */ /* 0x000fe4000ff3e03f */
[----:B------:R-:W-:Y:S02]  /*00d0*/  UIADD3.X UR7, URZ, UR5, URZ, UP0, !UPT ;  /* 0x000000053f077290 */ /* 0x000fe400087fe43f */
[----:B------:R-:W-:-:S07]  /*00e0*/  UIADD3.X UR5, URZ, UR5, URZ, UP1, !UPT ;  /* 0x000000053f057290 */ /* 0x000fce0008ffe43f */
[----:B------:R0:W-:Y:S02]  /*00f0*/  UTMACCTL.PF [UR6] ;  /* 0x00000000060079b9 */ /* 0x0001e40008040000 */
[----:B------:R0:W-:Y:S02]  /*0100*/  UTMACCTL.PF [UR4] ;  /* 0x00000000040079b9 */ /* 0x0001e40008040000 */
[----:B0-----:R-:W-:Y:S01]  /*0110*/  NOP ;  /* 0x0000000000007918 */ /* 0x001fe20000000000 */
.L_x_1:
[----:B------:R-:W-:Y:S05]  /*0120*/  BSYNC B0 ;  /* 0x0000000000007941 */ /* 0x000fea0003800000 */
.L_x_0:
[----:B------:R-:W0:Y:S02]  /*0130*/  SHFL.IDX PT, R4, R0, RZ, 0x1f ;  /* 0x00001fff00047589 */ /* 0x000e2400000e0000 */
[----:B0-----:R-:W-:-:S13]  /*0140*/  ISETP.NE.AND P0, PT, R4, RZ, PT ;  /* 0x000000ff0400720c */ /* 0x001fda0003f05270 */
[----:B------:R-:W-:Y:S05]  /*0150*/  @P0 BRA `(.L_x_2) ;  /* 0x0000000000580947 */ /* 0x000fea0003800000 */
[----:B------:R-:W0:Y:S01]  /*0160*/  S2UR UR8, SR_CgaCtaId ;  /* 0x00000000000879c3 */ /* 0x000e220000008800 */
[----:B------:R-:W-:Y:S01]  /*0170*/  UMOV UR4, 0x400 ;  /* 0x0000040000047882 */ /* 0x000fe20000000000 */
[----:B------:R-:W-:Y:S01]  /*0180*/  UMOV UR5, 0x1 ;  /* 0x0000000100057882 */ /* 0x000fe20000000000 */
[----:B------:R-:W-:Y:S01]  /*0190*/  UMOV UR6, 0x4 ;  /* 0x0000000400067882 */ /* 0x000fe20000000000 */
[----:B------:R-:W-:Y:S01]  /*01a0*/  ELECT P0, URZ, PT ;  /* 0x00000000003f782f */ /* 0x000fe20003800000 */
[----:B------:R-:W-:-:S04]  /*01b0*/  UIADD3 UR6, -UR6, 0x100000, URZ ;  /* 0x0010000006067890 */ /* 0x000fc8000fffe13f */
[----:B------:R-:W-:Y:S02]  /*01c0*/  USHF.L.U32 UR7, UR6, 0xb, URZ ;  /* 0x0000000b06077899 */ /* 0x000fe4000800063f */
[----:B------:R-:W-:Y:S02]  /*01d0*/  USHF.L.U32 UR6, UR6, 0x1, URZ ;  /* 0x0000000106067899 */ /* 0x000fe4000800063f */
[----:B0-----:R-:W-:Y:S02]  /*01e0*/  ULEA UR8, UR8, UR4, 0x18 ;  /* 0x0000000408087291 */ /* 0x001fe4000f8ec03f */
[----:B------:R-:W-:-:S04]  /*01f0*/  UIADD3 UR4, -UR5, 0x100000, URZ ;  /* 0x0010000005047890 */ /* 0x000fc8000fffe13f */
[----:B------:R-:W-:Y:S02]  /*0200*/  USHF.L.U32 UR5, UR4, 0xb, URZ ;  /* 0x0000000b04057899 */ /* 0x000fe4000800063f */
[----:B------:R-:W-:Y:S01]  /*0210*/  USHF.L.U32 UR4, UR4, 0x1, URZ ;  /* 0x0000000104047899 */ /* 0x000fe2000800063f */
[----:B------:R-:W0:Y:S11]  /*0220*/  FENCE.VIEW.ASYNC.S ;  /* 0x00000000000073c6 */ /* 0x000e360000000000 */
[----:B0-----:R0:W1:Y:S01]  /*0230*/  SYNCS.EXCH.64 URZ, [UR8], UR4 ;  /* 0x00000004083f75b2 */ /* 0x0010620008000100 */
[----:B------:R0:W2:Y:S01]  /*0240*/  SYNCS.EXCH.64 URZ, [UR8+0x20], UR6 ;  /* 0x00002006083f75b2 */ /* 0x0000a20008000100 */
[----:B------:R0:W3:Y:S01]  /*0250*/  SYNCS.EXCH.64 URZ, [UR8+0x8], UR4 ;  /* 0x00000804083f75b2 */ /* 0x0000e20008000100 */
[----:B------:R0:W4:Y:S01]  /*0260*/  SYNCS.EXCH.64 URZ, [UR8+0x28], UR6 ;  /* 0x00002806083f75b2 */ /* 0x0001220008000100 */
[----:B------:R0:W0:Y:S01]  /*0270*/  SYNCS.EXCH.64 URZ, [UR8+0x10], UR4 ;  /* 0x00001004083f75b2 */ /* 0x0000220008000100 */
[----:B------:R0:W0:Y:S01]  /*0280*/  SYNCS.EXCH.64 URZ, [UR8+0x30], UR6 ;  /* 0x00003006083f75b2 */ /* 0x0000220008000100 */
[----:B------:R0:W0:Y:S01]  /*0290*/  SYNCS.EXCH.64 URZ, [UR8+0x18], UR4 ;  /* 0x00001804083f75b2 */ /* 0x0000220008000100 */
[----:B------:R0:W0:Y:S01]  /*02a0*/  SYNCS.EXCH.64 URZ, [UR8+0x38], UR6 ;  /* 0x00003806083f75b2 */ /* 0x0000220008000100 */
[----:B------:R-:W-:Y:S01]  /*02b0*/  NOP ;  /* 0x0000000000007918 */ /* 0x000fe20000000000 */
.L_x_2:
[----:B------:R-:W-:Y:S01]  /*02c0*/  SHF.R.S32.HI R5, RZ, 0x1f, R16 ;  /* 0x0000001fff057819 */ /* 0x000fe20000011410 */
[----:B------:R-:W5:Y:S01]  /*02d0*/  SHFL.IDX PT, R0, R0, RZ, 0x1f ;  /* 0x00001fff00007589 */ /* 0x000f6200000e0000 */
[----:B0-----:R-:W0:Y:S01]  /*02e0*/  S2UR UR8, SR_CTAID.X ;  /* 0x00000000000879c3 */ /* 0x001e220000002500 */
[----:B------:R-:W-:Y:S02]  /*02f0*/  ELECT P0, URZ, PT ;  /* 0x00000000003f782f */ /* 0x000fe40003800000 */
[----:B------:R-:W-:Y:S01]  /*0300*/  LEA.HI R5, R5, R16, RZ, 0x7 ;  /* 0x0000001005057211 */ /* 0x000fe200078f38ff */
[----:B------:R-:W1:Y:S01]  /*0310*/  S2R R2, SR_CTAID.Y ;  /* 0x0000000000027919 */ /* 0x000e620000002600 */
[----:B------:R-:W-:Y:S01]  /*0320*/  SHF.R.S32.HI R9, RZ, 0x1f, R4 ;  /* 0x0000001fff097819 */ /* 0x000fe20000011404 */
[----:B------:R-:W-:Y:S01]  /*0330*/  ULDC UR4, c[0x0][0x150] ;  /* 0x0000540000047ab9 */ /* 0x000fe20000000800 */
[----:B------:R-:W-:Y:S01]  /*0340*/  LOP3.LUT R5, R5, 0xffffff80, RZ, 0xc0, !PT ;  /* 0xffffff8005057812 */ /* 0x000fe200078ec0ff */
[----:B------:R-:W-:Y:S01]  /*0350*/  NOP ;  /* 0x0000000000007918 */ /* 0x000fe20000000000 */
[----:B------:R-:W-:Y:S01]  /*0360*/  LEA.HI R9, R9, R4, RZ, 0x2 ;  /* 0x0000000409097211 */ /* 0x000fe200078f10ff */
[----:B------:R-:W2:Y:S01]  /*0370*/  LDC R10, c[0x0][0x144] ;  /* 0x00005100ff0a7b82 */ /* 0x000ea20000000800 */
[----:B------:R-:W-:Y:S01]  /*0380*/  NOP ;  /* 0x0000000000007918 */ /* 0x000fe20000000000 */
[----:B------:R-:W-:Y:S01]  /*0390*/  IMAD.IADD R7, R16, 0x1, -R5 ;  /* 0x0000000110077824 */ /* 0x000fe200078e0a05 */
[----:B------:R-:W-:Y:S01]  /*03a0*/  LOP3.LUT R9, R9, 0x3ffffffc, RZ, 0xc0, !PT ;  /* 0x3ffffffc09097812 */ /* 0x000fe200078ec0ff */
[----:B------:R-:W-:Y:S01]  /*03b0*/  IMAD.MOV.U32 R23, RZ, RZ, 0x1 ;  /* 0x00000001ff177424 */ /* 0x000fe200078e00ff */
[----:B------:R-:W-:-:S02]  /*03c0*/  ISETP.NE.AND P3, PT, R6, RZ, PT ;  /* 0x000000ff0600720c */ /* 0x000fc40003f65270 */
[----:B------:R-:W-:Y:S01]  /*03d0*/  SHF.R.S32.HI R8, RZ, 0x1f, R7 ;  /* 0x0000001fff087819 */ /* 0x000fe20000011407 */
[----:B------:R-:W-:Y:S01]  /*03e0*/  IMAD.IADD R4, R4, 0x1, -R9 ;  /* 0x0000000104047824 */ /* 0x000fe200078e0a09 */
[----:B------:R-:W3:Y:S02]  /*03f0*/  LDC R11, c[0x0][0x140] ;  /* 0x00005000ff0b7b82 */ /* 0x000ee40000000800 */
[----:B------:R-:W-:Y:S02]  /*0400*/  LEA.HI R8, R8, R7, RZ, 0x3 ;  /* 0x0000000708087211 */ /* 0x000fe400078f18ff */
[----:B-----5:R-:W-:Y:S02]  /*0410*/  ISETP.NE.OR P0, PT, R0, RZ, !P0 ;  /* 0x000000ff0000720c */ /* 0x020fe40004705670 */
[--C-:B------:R-:W-:Y:S02]  /*0420*/  SHF.R.S32.HI R0, RZ, 0x3, R8.reuse ;  /* 0x00000003ff007819 */ /* 0x100fe40000011408 */
[----:B------:R-:W-:-:S02]  /*0430*/  SHF.R.S32.HI R5, RZ, 0x1f, R8 ;  /* 0x0000001fff057819 */ /* 0x000fc40000011408 */
[----:B0-----:R-:W-:Y:S02]  /*0440*/  I2FP.F32.U32 R8, UR8 ;  /* 0x0000000800087c45 */ /* 0x001fe40008201000 */
[----:B------:R-:W-:-:S03]  /*0450*/  LEA.HI R5, R5, R0, RZ, 0x2 ;  /* 0x0000000005057211 */ /* 0x000fc600078f10ff */
[----:B------:R-:W-:Y:S01]  /*0460*/  FMUL R8, R8, UR4 ;  /* 0x0000000408087c20 */ /* 0x000fe20008400000 */
[----:B------:R-:W-:Y:S01]  /*0470*/  LOP3.LUT R5, R5, 0xfffffffc, RZ, 0xc0, !PT ;  /* 0xfffffffc05057812 */ /* 0x000fe200078ec0ff */
[----:B------:R-:W-:Y:S01]  /*0480*/  VOTEU.ALL UP0, P0 ;  /* 0x00000000003f7886 */ /* 0x000fe20000000000 */
[----:B------:R-:W-:Y:S01]  /*0490*/  ULDC UR4, c[0x0][0x154] ;  /* 0x0000550000047ab9 */ /* 0x000fe20000000800 */
[----:B------:R-:W-:Y:S02]  /*04a0*/  VOTEU.ALL UP1, P0 ;  /* 0x00000000003f7886 */ /* 0x000fe40000020000 */
[----:B------:R-:W0:Y:S01]  /*04b0*/  F2I.U32.TRUNC.NTZ R8, R8 ;  /* 0x0000000800087305 */ /* 0x000e22000020f000 */
[----:B------:R-:W-:Y:S01]  /*04c0*/  IMAD.IADD R5, R0, 0x1, -R5 ;  /* 0x0000000100057824 */ /* 0x000fe200078e0a05 */
[----:B------:R-:W5:Y:S01]  /*04d0*/  @!UP0 S2UR UR7, SR_CgaCtaId ;  /* 0x00000000000789c3 */ /* 0x000f620000008800 */
[----:B------:R-:W-:Y:S01]  /*04e0*/  @!UP0 UMOV UR6, 0x400 ;  /* 0x0000040000068882 */ /* 0x000fe20000000000 */
[----:B---3--:R-:W-:Y:S01]  /*04f0*/  ISETP.EQ.U32.AND P2, PT, R11, 0x1, PT ;  /* 0x000000010b00780c */ /* 0x008fe20003f42070 */
[----:B------:R-:W-:Y:S01]  /*0500*/  IMAD R28, R4, 0x4, R5 ;  /* 0x00000004041c7824 */ /* 0x000fe200078e0205 */
[----:B-1----:R-:W-:-:S04]  /*0510*/  I2FP.F32.U32 R4, R2 ;  /* 0x0000000200047245 */ /* 0x002fc80000201000 */
[----:B------:R-:W-:Y:S01]  /*0520*/  LEA.HI R0, R28, R28, RZ, 0x1 ;  /* 0x0000001c1c007211 */ /* 0x000fe200078f08ff */
[----:B------:R-:W1:Y:S03]  /*0530*/  LDC R5, c[0x0][0x148] ;  /* 0x00005200ff057b82 */ /* 0x000e660000000800 */
[----:B------:R-:W-:Y:S01]  /*0540*/  LOP3.LUT R9, R0, 0xfffffffe, RZ, 0xc0, !PT ;  /* 0xfffffffe00097812 */ /* 0x000fe200078ec0ff */
[----:B0-----:R-:W-:Y:S02]  /*0550*/  IMAD.MOV R13, RZ, RZ, -R8 ;  /* 0x000000ffff0d7224 */ /* 0x001fe400078e0a08 */
[----:B------:R-:W-:Y:S01]  /*0560*/  FMUL R8, R4, UR4 ;  /* 0x0000000404087c20 */ /* 0x000fe20008400000 */
[----:B------:R-:W-:Y:S01]  /*0570*/  SHF.R.S32.HI R0, RZ, 0x1f, R3 ;  /* 0x0000001fff007819 */ /* 0x000fe20000011403 */
[----:B------:R-:W-:Y:S01]  /*0580*/  UMOV UR4, 0x20 ;  /* 0x0000002000047882 */ /* 0x000fe20000000000 */
[----:B--2---:R-:W-:Y:S01]  /*0590*/  IMAD R4, R10, R13, UR8 ;  /* 0x000000080a047e24 */ /* 0x004fe2000f8e020d */
[----:B------:R-:W-:-:S04]  /*05a0*/  @!UP0 UIADD3 UR4, -UR4, 0x100000, URZ ;  /* 0x0010000004048890 */ /* 0x000fc8000fffe13f */
[----:B------:R-:W-:Y:S02]  /*05b0*/  @!UP0 USHF.L.U32 UR5, UR4, 0xb, URZ ;  /* 0x0000000b04058899 */ /* 0x000fe4000800063f */
[----:B------:R-:W-:Y:S01]  /*05c0*/  @!UP0 USHF.L.U32 UR4, UR4, 0x1, URZ ;  /* 0x0000000104048899 */ /* 0x000fe2000800063f */
[----:B------:R-:W-:Y:S01]  /*05d0*/  IMAD.IADD R9, R28, 0x1, -R9 ;  /* 0x000000011c097824 */ /* 0x000fe200078e0a09 */
[----:B------:R-:W0:Y:S01]  /*05e0*/  F2I.U32.TRUNC.NTZ R8, R8 ;  /* 0x0000000800087305 */ /* 0x000e22000020f000 */
[----:B------:R-:W-:-:S03]  /*05f0*/  LEA.HI R0, R0, R3, RZ, 0x2 ;  /* 0x0000000300007211 */ /* 0x000fc600078f10ff */
[----:B------:R-:W-:Y:S01]  /*0600*/  ISETP.NE.AND P4, PT, R9, R4, PT ;  /* 0x000000040900720c */ /* 0x000fe20003f85270 */
[----:B------:R-:W-:Y:S01]  /*0610*/  IMAD.SHL.U32 R9, R28, 0x4, RZ ;  /* 0x000000041c097824 */ /* 0x000fe200078e00ff */
[----:B------:R-:W-:Y:S01]  /*0620*/  LOP3.LUT R0, R0, 0xfffffffc, RZ, 0xc0, !PT ;  /* 0xfffffffc00007812 */ /* 0x000fe200078ec0ff */
[----:B-----5:R-:W-:Y:S01]  /*0630*/  @!UP0 ULEA UR6, UR7, UR6, 0x18 ;  /* 0x0000000607068291 */ /* 0x020fe2000f8ec03f */
[----:B------:R-:W-:Y:S02]  /*0640*/  VOTEU.ALL UP0, P0 ;  /* 0x00000000003f7886 */ /* 0x000fe40000000000 */
[----:B------:R-:W-:Y:S01]  /*0650*/  LOP3.LUT R28, R28, 0xc, R9, 0x78, !PT ;  /* 0x0000000c1c1c7812 */ /* 0x000fe200078e7809 */
[----:B------:R-:W-:Y:S01]  /*0660*/  IMAD.IADD R0, R3, 0x1, -R0 ;  /* 0x0000000103007824 */ /* 0x000fe200078e0a00 */
[----:B------:R-:W-:Y:S01]  /*0670*/  LOP3.LUT P0, RZ, R7, 0x7, RZ, 0xc0, !PT ;  /* 0x0000000707ff7812 */ /* 0x000fe2000780c0ff */
[----:B0-----:R-:W-:-:S03]  /*0680*/  IMAD.MOV R14, RZ, RZ, -R8 ;  /* 0x000000ffff0e7224 */ /* 0x001fc600078e0a08 */
[----:B------:R-:W-:Y:S02]  /*0690*/  ISETP.NE.AND P1, PT, R0, 0x3, PT ;  /* 0x000000030000780c */ /* 0x000fe40003f25270 */
[----:B------:R-:W-:Y:S01]  /*06a0*/  @P4 LEA.HI R8, R28, R28, RZ, 0x1 ;  /* 0x0000001c1c084211 */ /* 0x000fe200078f08ff */
[----:B-1----:R-:W-:Y:S01]  /*06b0*/  IMAD R9, R5, R14, R2 ;  /* 0x0000000e05097224 */ /* 0x002fe200078e0202 */
[----:B------:R-:W-:Y:S01]  /*06c0*/  ISETP.EQ.OR P1, PT, R0, RZ, !P1 ;  /* 0x000000ff0000720c */ /* 0x000fe20004f22670 */
[----:B------:R-:W0:Y:S02]  /*06d0*/  FENCE.VIEW.ASYNC.S ;  /* 0x00000000000073c6 */ /* 0x000e240000000000 */
[----:B0-----:R0:W1:Y:S01]  /*06e0*/  @!UP0 SYNCS.EXCH.64 URZ, [UR6+0x50], UR4 ;  /* 0x00005004063f85b2 */ /* 0x0010620008000100 */
[----:B------:R-:W-:Y:S02]  /*06f0*/  @P4 SHF.R.S32.HI R8, RZ, 0x1, R8 ;  /* 0x00000001ff084819 */ /* 0x000fe40000011408 */
[----:B------:R-:W-:-:S02]  /*0700*/  ISETP.LT.U32.AND P0, PT, R28, 0x2, !P0 ;  /* 0x000000021c00780c */ /* 0x000fc40004701070 */
[----:B------:R-:W-:Y:S01]  /*0710*/  @P4 ISETP.NE.AND P5, PT, R8, R9, PT ;  /* 0x000000090800420c */ /* 0x000fe20003fa5270 */
[C---:B------:R-:W-:Y:S01]  /*0720*/  VIADD R8, R6.reuse, 0xffffffff ;  /* 0xffffffff06087836 */ /* 0x040fe20000000000 */
[----:B------:R-:W-:Y:S02]  /*0730*/  ISETP.EQ.AND P1, PT, R6, RZ, P1 ;  /* 0x000000ff0600720c */ /* 0x000fe40000f22270 */
[----:B------:R-:W-:Y:S02]  /*0740*/  SEL R6, RZ, 0x1, !P0 ;  /* 0x00000001ff067807 */ /* 0x000fe40004000000 */
[----:B------:R-:W-:Y:S02]  /*0750*/  ISETP.GE.U32.AND P6, PT, R8, 0x2, PT ;  /* 0x000000020800780c */ /* 0x000fe40003fc6070 */
[----:B------:R-:W-:Y:S02]  /*0760*/  @P4 SEL R23, RZ, 0x1, P5 ;  /* 0x00000001ff174807 */ /* 0x000fe40002800000 */
[----:B------:R-:W-:Y:S01]  /*0770*/  SEL R17, RZ, 0x1, !P1 ;  /* 0x00000001ff117807 */ /* 0x000fe20004800000 */
[----:B------:R0:W2:Y:S01]  /*0780*/  @!UP1 SYNCS.EXCH.64 URZ, [UR6+0x58], UR4 ;  /* 0x00005804063f95b2 */ /* 0x0000a20008000100 */
[----:B------:R-:W-:Y:S01]  /*0790*/  LOP3.LUT R23, R23, R6, RZ, 0xc0, !PT ;  /* 0x0000000617177212 */ /* 0x000fe200078ec0ff */
[----:B------:R-:W-:Y:S01]  /*07a0*/  NOP ;  /* 0x0000000000007918 */ /* 0x000fe20000000000 */
[----:B------:R-:W-:Y:S01]  /*07b0*/  SEL R17, R17, 0x2, P6 ;  /* 0x0000000211117807 */ /* 0x000fe20003000000 */
[----:B------:R-:W-:Y:S06]  /*07c0*/  @!P2 BRA `(.L_x_3) ;  /* 0x000000000008a947 */ /* 0x000fec0003800000 */
[----:B-12-4-:R-:W-:Y:S01]  /*07d0*/  UCGABAR_ARV ;  /* 0x00000000000079c7 */ /* 0x016fe20008000000 */
[----:B------:R-:W-:Y:S05]  /*07e0*/  BRA `(.L_x_4) ;  /* 0x0000000000047947 */ /* 0x000fea0003800000 */
.L_x_3:
[----:B-12-4-:R-:W-:Y:S01]  /*07f0*/  NOP ;  /* 0x0000000000007918 */ /* 0x016fe20000000000 */
.L_x_4:
[----:B------:R-:W1:Y:S01]  /*0800*/  LDC R22, c[0x0][0x65c] ;  /* 0x00019700ff167b82 */ /* 0x000e620000000800 */
[----:B------:R-:W-:Y:S02]  /*0810*/  IMAD.U32 R6, RZ, RZ, UR8 ;  /* 0x00000008ff067e24 */ /* 0x000fe4000f8e00ff */
[----:B------:R-:W-:Y:S01]  /*0820*/  IMAD.MOV.U32 R7, RZ, RZ, RZ ;  /* 0x000000ffff077224 */ /* 0x000fe200078e00ff */
[----:B-1----:R-:W-:-:S04]  /*0830*/  ISETP.NE.AND P1, PT, R22, 0x1, PT ;  /* 0x000000011600780c */ /* 0x002fc80003f25270 */
[----:B------:R-:W-:-:S09]  /*0840*/  P2R R3, PR, RZ, 0x2 ;  /* 0x00000002ff037803 */ /* 0x000fd20000000000 */
[----:B------:R-:W1:Y:S01]  /*0850*/  @P1 LDC R19, c[0x0][0x10] ;  /* 0x00000400ff131b82 */ /* 0x000e620000000800 */
[----:B------:R-:W-:Y:S02]  /*0860*/  @P1 IMAD.MOV.U32 R3, RZ, RZ, RZ ;  /* 0x000000ffff031224 */ /* 0x000fe400078e00ff */
[----:B------:R-:W-:-:S05]  /*0870*/  @P1 IMAD.MOV.U32 R11, RZ, RZ, RZ ;  /* 0x000000ffff0b1224 */ /* 0x000fca00078e00ff */
[----:B------:R-:W2:Y:S01]  /*0880*/  @!P1 LDC R9, c[0x0][0xc] ;  /* 0x00000300ff099b82 */ /* 0x000ea20000000800 */
[----:B-1----:R-:W-:-:S04]  /*0890*/  @P1 IMAD.WIDE.U32 R18, R19, UR8, R2 ;  /* 0x0000000813121c25 */ /* 0x002fc8000f8e0002 */
[----:B------:R-:W-:Y:S02]  /*08a0*/  @P1 IMAD.IADD R19, R19, 0x1, R11 ;  /* 0x0000000113131824 */ /* 0x000fe400078e020b */
[----:B--2---:R-:W-:-:S04]  /*08b0*/  @!P1 IMAD.WIDE.U32 R6, R2, R9, R6 ;  /* 0x0000000902069225 */ /* 0x004fc800078e0006 */
[----:B------:R-:W-:Y:S02]  /*08c0*/  @!P1 IMAD.MOV.U32 R18, RZ, RZ, R6 ;  /* 0x000000ffff129224 */ /* 0x000fe400078e0006 */
[----:B------:R-:W-:Y:S01]  /*08d0*/  @!P1 IMAD.MOV.U32 R19, RZ, RZ, R7 ;  /* 0x000000ffff139224 */ /* 0x000fe200078e0007 */
[----:B------:R-:W-:Y:S06]  /*08e0*/  @!P2 BRA `(.L_x_5) ;  /* 0x00000000000ca947 */ /* 0x000fec0003800000 */
[----:B------:R-:W-:Y:S01]  /*08f0*/  UCGABAR_WAIT ;  /* 0x0000000000007dc7 */ /* 0x000fe20008000000 */
[----:B------:R-:W-:Y:S01]  /*0900*/  CCTL.IVALL ;  /* 0x00000000ff00798f */ /* 0x000fe20002000000 */
[----:B------:R-:W-:Y:S05]  /*0910*/  BRA `(.L_x_6) ;  /* 0x0000000000047947 */ /* 0x000fea0003800000 */
.L_x_5:
[----:B------:R-:W-:Y:S06]  /*0920*/  BAR.SYNC.DEFER_BLOCKING 0x0 ;  /* 0x0000000000007b1d */ /* 0x000fec0000010000 */
.L_x_6:
[----:B------:R-:W-:Y:S05]  /*0930*/  @!P3 BRA `(.L_x_7) ;  /* 0x00000034005cb947 */ /* 0x000fea0003800000 */
[----:B------:R-:W-:-:S13]  /*0940*/  ISETP.GT.U32.AND P0, PT, R8, 0x1, PT ;  /* 0x000000010800780c */ /* 0x000fda0003f04070 */
[----:B0-----:R-:W-:Y:S05]  /*0950*/  @P0 EXIT ;  /* 0x000000000000094d */ /* 0x001fea0003800000 */
[----:B------:R-:W-:Y:S01]  /*0960*/  ULDC.64 UR4, c[0x0][0x650] ;  /* 0x0001940000047ab9 */ /* 0x000fe20000000a00 */
[----:B------:R-:W-:Y:S01]  /*0970*/  PRMT R0, RZ, 0x7610, R0 ;  /* 0x00007610ff007816 */ /* 0x000fe20000000000 */
[----:B------:R-:W-:Y:S01]  /*0980*/  IMAD.MOV.U32 R37, RZ, RZ, -0x1 ;  /* 0xffffffffff257424 */ /* 0x000fe200078e00ff */
[----:B------:R-:W-:Y:S01]  /*0990*/  ISETP.GE.U32.AND P0, PT, R18, UR4, PT ;  /* 0x0000000412007c0c */ /* 0x000fe2000bf06070 */
[----:B------:R-:W-:Y:S02]  /*09a0*/  IMAD.MOV.U32 R36, RZ, RZ, -0x1 ;  /* 0xffffffffff247424 */ /* 0x000fe400078e00ff */
[----:B------:R-:W-:Y:S01]  /*09b0*/  IMAD.MOV.U32 R29, RZ, RZ, -0x1 ;  /* 0xffffffffff1d7424 */ /* 0x000fe200078e00ff */
[----:B------:R-:W-:-:S13]  /*09c0*/  ISETP.GE.U32.AND.EX P0, PT, R19, UR5, PT, P0 ;  /* 0x0000000513007c0c */ /* 0x000fda000bf06100 */
[----:B------:R-:W-:Y:S05]  /*09d0*/  @P0 BRA `(.L_x_8) ;  /* 0x0000000400280947 */ /* 0x000fea0003800000 */
[----:B------:R-:W0:Y:S01]  /*09e0*/  LDC.64 R20, c[0x0][0x628] ;  /* 0x00018a00ff147b82 */ /* 0x000e220000000a00 */
[----:B------:R-:W-:Y:S02]  /*09f0*/  IMAD.MOV.U32 R6, RZ, RZ, R18 ;  /* 0x000000ffff067224 */ /* 0x000fe400078e0012 */
[----:B------:R-:W-:-:S05]  /*0a00*/  IMAD.MOV.U32 R7, RZ, RZ, R19 ;  /* 0x000000ffff077224 */ /* 0x000fca00078e0013 */
[----:B------:R-:W1:Y:S08]  /*0a10*/  LDC R0, c[0x0][0x630] ;  /* 0x00018c00ff007b82 */ /* 0x000e700000000800 */
[----:B------:R-:W2:Y:S01]  /*0a20*/  LDC.64 R24, c[0x0][0x620] ;  /* 0x00018800ff187b82 */ /* 0x000ea20000000a00 */
[----:B0-----:R-:W-:-:S04]  /*0a30*/  ISETP.NE.U32.AND P0, PT, R20, RZ, PT ;  /* 0x000000ff1400720c */ /* 0x001fc80003f05070 */
[----:B------:R-:W-:-:S13]  /*0a40*/  ISETP.NE.AND.EX P0, PT, R21, RZ, PT, P0 ;  /* 0x000000ff1500720c */ /* 0x000fda0003f05300 */
[----:B-12---:R-:W-:Y:S05]  /*0a50*/  @!P0 BRA `(.L_x_9) ;  /* 0x0000000000288947 */ /* 0x006fea0003800000 */
[----:B------:R-:W0:Y:S02]  /*0a60*/  LDC R11, c[0x0][0x634] ;  /* 0x00018d00ff0b7b82 */ /* 0x000e240000000800 */
[----:B0-----:R-:W-:-:S05]  /*0a70*/  IADD3 R11, P0, R18, R11, RZ ;  /* 0x0000000b120b7210 */ /* 0x001fca0007f1e0ff */
[----:B------:R-:W-:-:S04]  /*0a80*/  IMAD.X R13, RZ, RZ, R19, P0 ;  /* 0x000000ffff0d7224 */ /* 0x000fc800000e0613 */
[----:B------:R-:W-:-:S04]  /*0a90*/  IMAD.WIDE.U32 R6, R13, R20, RZ ;  /* 0x000000140d067225 */ /* 0x000fc800078e00ff */
[----:B------:R-:W-:-:S04]  /*0aa0*/  IMAD.WIDE.U32 R8, P0, R11, R21, R6 ;  /* 0x000000150b087225 */ /* 0x000fc80007800006 */
[----:B------:R-:W-:-:S04]  /*0ab0*/  IMAD.WIDE.U32 R6, R11, R20, RZ ;  /* 0x000000140b067225 */ /* 0x000fc800078e00ff */
[----:B------:R-:W-:Y:S01]  /*0ac0*/  IMAD.X R11, RZ, RZ, RZ, P0 ;  /* 0x000000ffff0b7224 */ /* 0x000fe200000e06ff */
[----:B------:R-:W-:Y:S01]  /*0ad0*/  IADD3 RZ, P0, R7, R8, RZ ;  /* 0x0000000807ff7210 */ /* 0x000fe20007f1e0ff */
[----:B------:R-:W-:-:S04]  /*0ae0*/  IMAD.MOV.U32 R10, RZ, RZ, R9 ;  /* 0x000000ffff0a7224 */ /* 0x000fc800078e0009 */
[----:B------:R-:W-:-:S08]  /*0af0*/  IMAD.WIDE.U32.X R6, R13, R21, R10, P0 ;  /* 0x000000150d067225 */ /* 0x000fd000000e040a */
.L_x_9:
[----:B------:R-:W0:Y:S01]  /*0b00*/  LDC.64 R26, c[0x0][0x640] ;  /* 0x00019000ff1a7b82 */ /* 0x000e220000000a00 */
[-CC-:B------:R-:W-:Y:S01]  /*0b10*/  SHF.R.U64 R29, R6, R0.reuse, R7.reuse ;  /* 0x00000000061d7219 */ /* 0x180fe20000001207 */
[----:B------:R-:W-:Y:S01]  /*0b20*/  IMAD.MOV.U32 R21, RZ, RZ, 0x1 ;  /* 0x00000001ff157424 */ /* 0x000fe200078e00ff */
[----:B------:R-:W-:Y:S02]  /*0b30*/  SHF.R.U32.HI R0, RZ, R0, R7 ;  /* 0x00000000ff007219 */ /* 0x000fe40000011607 */
[----:B------:R-:W-:-:S03]  /*0b40*/  IADD3 R3, P0, RZ, -R29, RZ ;  /* 0x8000001dff037210 */ /* 0x000fc60007f1e0ff */
[----:B------:R-:W1:Y:S02]  /*0b50*/  LDC R8, c[0x0][0x618] ;  /* 0x00018600ff087b82 */ /* 0x000e640000000800 */
[----:B------:R-:W-:-:S04]  /*0b60*/  IMAD.X R7, RZ, RZ, ~R0, P0 ;  /* 0x000000ffff077224 */ /* 0x000fc800000e0e00 */
[-C--:B------:R-:W-:Y:S02]  /*0b70*/  IMAD R0, R7, R24.reuse, RZ ;  /* 0x0000001807007224 */ /* 0x080fe400078e02ff */
[----:B------:R-:W2:Y:S01]  /*0b80*/  LDC R12, c[0x0][0x608] ;  /* 0x00018200ff0c7b82 */ /* 0x000ea20000000800 */
[----:B------:R-:W-:-:S04]  /*0b90*/  IMAD.WIDE.U32 R6, R3, R24, R18 ;  /* 0x0000001803067225 */ /* 0x000fc800078e0012 */
[----:B------:R-:W-:Y:S02]  /*0ba0*/  IMAD R3, R3, R25, R0 ;  /* 0x0000001903037224 */ /* 0x000fe400078e0200 */
[----:B------:R-:W-:Y:S01]  /*0bb0*/  IMAD R25, R5, R14, R2 ;  /* 0x0000000e05197224 */ /* 0x000fe200078e0202 */
[----:B------:R-:W3:Y:S01]  /*0bc0*/  LDC R20, c[0x0][0x658] ;  /* 0x00019600ff147b82 */ /* 0x000ee20000000800 */
[----:B------:R-:W-:Y:S01]  /*0bd0*/  IMAD.IADD R3, R7, 0x1, R3 ;  /* 0x0000000107037824 */ /* 0x000fe200078e0203 */
[----:B0-----:R-:W-:Y:S01]  /*0be0*/  ISETP.NE.U32.AND P0, PT, R26, RZ, PT ;  /* 0x000000ff1a00720c */ /* 0x001fe20003f05070 */
[----:B------:R-:W-:-:S03]  /*0bf0*/  IMAD.MOV.U32 R7, RZ, RZ, -0x1 ;  /* 0xffffffffff077424 */ /* 0x000fc600078e00ff */
[----:B------:R-:W-:Y:S02]  /*0c00*/  ISETP.NE.AND.EX P0, PT, R27, RZ, PT, P0 ;  /* 0x000000ff1b00720c */ /* 0x000fe40003f05300 */
[----:B------:R-:W0:Y:S01]  /*0c10*/  LDC R37, c[0x0][0x600] ;  /* 0x00018000ff257b82 */ /* 0x000e220000000800 */
[-CC-:B-1----:R-:W-:Y:S02]  /*0c20*/  SHF.R.U64 R10, R6, R8.reuse, R3.reuse ;  /* 0x00000008060a7219 */ /* 0x182fe40000001203 */
[----:B------:R-:W-:-:S05]  /*0c30*/  SHF.R.U32.HI R3, RZ, R8, R3 ;  /* 0x00000008ff037219 */ /* 0x000fca0000011603 */
[----:B------:R-:W1:Y:S01]  /*0c40*/  LDC R13, c[0x0][0x648] ;  /* 0x00019200ff0d7b82 */ /* 0x000e620000000800 */
[-CC-:B--2---:R-:W-:Y:S02]  /*0c50*/  SHF.R.U64 R30, R10, R12.reuse, R3.reuse ;  /* 0x0000000c0a1e7219 */ /* 0x184fe40000001203 */
[----:B------:R-:W-:-:S05]  /*0c60*/  SHF.R.U32.HI R3, RZ, R12, R3 ;  /* 0x0000000cff037219 */ /* 0x000fca0000011603 */
[----:B------:R-:W2:Y:S01]  /*0c70*/  LDC R15, c[0x0][0x638] ;  /* 0x00018e00ff0f7b82 */ /* 0x000ea20000000800 */
[-CC-:B---3--:R-:W-:Y:S02]  /*0c80*/  SHF.R.U64 R12, R30, R20.reuse, R3.reuse ;  /* 0x000000141e0c7219 */ /* 0x188fe40000001203 */
[-C--:B------:R-:W-:Y:S02]  /*0c90*/  SHF.L.U32 R0, R7, R20.reuse, RZ ;  /* 0x0000001407007219 */ /* 0x080fe400000006ff */
[----:B------:R-:W-:Y:S01]  /*0ca0*/  SHF.R.U32.HI R3, RZ, R20, R3 ;  /* 0x00000014ff037219 */ /* 0x000fe20000011603 */
[----:B------:R-:W-:Y:S01]  /*0cb0*/  IMAD.MOV.U32 R2, RZ, RZ, R12 ;  /* 0x000000ffff027224 */ /* 0x000fe200078e000c */
[----:B------:R-:W-:Y:S01]  /*0cc0*/  LOP3.LUT R5, RZ, R0, RZ, 0x33, !PT ;  /* 0x00000000ff057212 */ /* 0x000fe200078e33ff */
[----:B------:R-:W3:Y:S01]  /*0cd0*/  LDC R24, c[0x0][0x610] ;  /* 0x00018400ff187b82 */ /* 0x000ee20000000800 */
[----:B------:R-:W-:Y:S05]  /*0ce0*/  @!P0 BRA `(.L_x_10) ;  /* 0x0000000000288947 */ /* 0x000fea0003800000 */
[----:B------:R-:W4:Y:S02]  /*0cf0*/  LDC R9, c[0x0][0x64c] ;  /* 0x00019300ff097b82 */ /* 0x000f240000000800 */
[----:B----4-:R-:W-:-:S05]  /*0d00*/  IADD3 R9, P0, R12, R9, RZ ;  /* 0x000000090c097210 */ /* 0x010fca0007f1e0ff */
        /* <DEDUP_REMOVED lines=8> */
.L_x_10:
[----:B-1----:R-:W-:Y:S01]  /*0d90*/  SHF.R.U64 R2, R2, R13, R3 ;  /* 0x0000000d02027219 */ /* 0x002fe20000001203 */
[----:B0-----:R-:W-:Y:S01]  /*0da0*/  VIADD R3, R37, 0xffffffff ;  /* 0xffffffff25037836 */ /* 0x001fe20000000000 */
[----:B------:R-:W-:Y:S02]  /*0db0*/  SHF.L.U32 R0, R21, R20, RZ ;  /* 0x0000001415007219 */ /* 0x000fe400000006ff */
[----:B------:R-:W-:Y:S01]  /*0dc0*/  LOP3.LUT R5, R30, R5, RZ, 0xc0, !PT ;  /* 0x000000051e057212 */ /* 0x000fe200078ec0ff */
[----:B------:R-:W-:Y:S01]  /*0dd0*/  IMAD.MOV R6, RZ, RZ, -R2 ;  /* 0x000000ffff067224 */ /* 0x000fe200078e0a02 */
[----:B------:R-:W-:Y:S02]  /*0de0*/  SEL R4, R4, R25, !P1 ;  /* 0x0000001904047207 */ /* 0x000fe40004800000 */
[----:B------:R-:W-:Y:S01]  /*0df0*/  LOP3.LUT R3, R10, R3, RZ, 0xc0, !PT ;  /* 0x000000030a037212 */ /* 0x000fe200078ec0ff */
[----:B------:R-:W-:Y:S02]  /*0e00*/  IMAD R5, R0, R2, R5 ;  /* 0x0000000200057224 */ /* 0x000fe400078e0205 */
[----:B--2---:R-:W-:-:S02]  /*0e10*/  IMAD R0, R6, R15, R12 ;  /* 0x0000000f06007224 */ /* 0x004fc400078e020c */
[----:B---3--:R-:W-:Y:S02]  /*0e20*/  IMAD R4, R5, R24, R4 ;  /* 0x0000001805047224 */ /* 0x008fe400078e0204 */
[----:B------:R-:W-:Y:S02]  /*0e30*/  IMAD R37, R0, R37, R3 ;  /* 0x0000002500257224 */ /* 0x000fe400078e0203 */
[----:B------:R-:W-:-:S03]  /*0e40*/  IMAD.MOV.U32 R2, RZ, RZ, 0x1 ;  /* 0x00000001ff027424 */ /* 0x000fc600078e00ff */
[----:B------:R-:W-:Y:S02]  /*0e50*/  SEL R36, R37, R4, !P1 ;  /* 0x0000000425247207 */ /* 0x000fe40004800000 */
[----:B------:R-:W-:Y:S02]  /*0e60*/  PRMT R0, R2, 0x7610, R0 ;  /* 0x0000761002007816 */ /* 0x000fe40000000000 */
[----:B------:R-:W-:-:S07]  /*0e70*/  SEL R37, R4, R37, !P1 ;  /* 0x0000002504257207 */ /* 0x000fce0004800000 */
.L_x_8:
[----:B------:R-:W-:-:S08]  /*0e80*/  NOP ;  /* 0x0000000000007918 */ /* 0x000fd00000000000 */
[----:B------:R-:W0:Y:S02]  /*0e90*/  USETMAXREG.TRY_ALLOC.CTAPOOL UP0, 0xe8 ;  /* 0x000000e8000079c8 */ /* 0x000e240008000600 */
[----:B0-----:R-:W-:-:S13]  /*0ea0*/  PLOP3.LUT P0, PT, PT, PT, UP0, 0x80, 0x0 ;  /* 0x000000000000781c */ /* 0x001fda0003f0f008 */
[----:B------:R-:W-:Y:S05]  /*0eb0*/  @!P0 BRA `(.L_x_8) ;  /* 0xfffffffc00f08947 */ /* 0x000fea000383ffff */
[----:B------:R-:W-:Y:S01]  /*0ec0*/  ULDC.64 UR4, c[0x0][0x598] ;  /* 0x0001660000047ab9 */ /* 0x000fe20000000a00 */
[----:B------:R-:W-:Y:S01]  /*0ed0*/  ULDC.64 UR36, c[0x0][0x208] ;  /* 0x0000820000247ab9 */ /* 0x000fe20000000a00 */
[----:B------:R-:W-:-:S04]  /*0ee0*/  ISETP.NE.U32.AND P0, PT, RZ, UR4, PT ;  /* 0x00000004ff007c0c */ /* 0x000fc8000bf05070 */
[----:B------:R-:W-:-:S13]  /*0ef0*/  ISETP.NE.AND.EX P0, PT, RZ, UR5, PT, P0 ;  /* 0x00000005ff007c0c */ /* 0x000fda000bf05300 */
[----:B------:R-:W-:Y:S05]  /*0f00*/  @!P0 BRA `(.L_x_11) ;  /* 0x00000000001c8947 */ /* 0x000fea0003800000 */
[----:B------:R-:W0:Y:S02]  /*0f10*/  LDC.64 R2, c[0x0][0x598] ;  /* 0x00016600ff027b82 */ /* 0x000e240000000a00 */
[----:B0-----:R-:W2:Y:S02]  /*0f20*/  LDG.E.64 R2, desc[UR36][R2.64] ;  /* 0x0000002402027981 */ /* 0x001ea4000c1e1b00 */
[----:B--2---:R-:W-:-:S04]  /*0f30*/  ISETP.NE.U32.AND P0, PT, R2, RZ, PT ;  /* 0x000000ff0200720c */ /* 0x004fc80003f05070 */
[----:B------:R-:W-:-:S13]  /*0f40*/  ISETP.NE.AND.EX P0, PT, R3, RZ, PT, P0 ;  /* 0x000000ff0300720c */ /* 0x000fda0003f05300 */
[----:B------:R-:W-:Y:S05]  /*0f50*/  @!P0 BRA `(.L_x_11) ;  /* 0x0000000000088947 */ /* 0x000fea0003800000 */
[----:B------:R0:W5:Y:S01]  /*0f60*/  LD.E R30, desc[UR36][R2.64] ;  /* 0x00000024021e7980 */ /* 0x000162000c101900 */
[----:B------:R-:W-:Y:S05]  /*0f70*/  BRA `(.L_x_12) ;  /* 0x0000000000247947 */ /* 0x000fea0003800000 */
.L_x_11:
[----:B------:R-:W-:Y:S02]  /*0f80*/  ULDC.64 UR4, c[0x0][0x588] ;  /* 0x0001620000047ab9 */ /* 0x000fe40000000a00 */
[----:B------:R-:W-:-:S04]  /*0f90*/  ISETP.NE.U32.AND P0, PT, RZ, UR4, PT ;  /* 0x00000004ff007c0c */ /* 0x000fc8000bf05070 */
[----:B------:R-:W-:-:S13]  /*0fa0*/  ISETP.NE.AND.EX P0, PT, RZ, UR5, PT, P0 ;  /* 0x00000005ff007c0c */ /* 0x000fda000bf05300 */
[----:B------:R-:W-:Y:S05]  /*0fb0*/  @!P0 BRA `(.L_x_13) ;  /* 0x00000000000c8947 */ /* 0x000fea0003800000 */
[----:B------:R-:W0:Y:S02]  /*0fc0*/  LDC.64 R30, c[0x0][0x588] ;  /* 0x00016200ff1e7b82 */ /* 0x000e240000000a00 */
[----:B0-----:R1:W5:Y:S01]  /*0fd0*/  LDG.E R30, desc[UR36][R30.64] ;  /* 0x000000241e1e7981 */ /* 0x001362000c1e1900 */
[----:B------:R-:W-:Y:S05]  /*0fe0*/  BRA `(.L_x_12) ;  /* 0x0000000000087947 */ /* 0x000fea0003800000 */
.L_x_13:
[----:B------:R-:W-:Y:S02]  /*0ff0*/  ULDC UR4, c[0x0][0x580] ;  /* 0x0001600000047ab9 */ /* 0x000fe40000000800 */
[----:B------:R-:W-:-:S07]  /*1000*/  IMAD.U32 R30, RZ, RZ, UR4 ;  /* 0x00000004ff1e7e24 */ /* 0x000fce000f8e00ff */
.L_x_12:
[----:B------:R-:W-:Y:S02]  /*1010*/  ULDC.64 UR4, c[0x0][0x5a0] ;  /* 0x0001680000047ab9 */ /* 0x000fe40000000a00 */
[----:B------:R-:W-:-:S04]  /*1020*/  ISETP.NE.U32.AND P0, PT, RZ, UR4, PT ;  /* 0x00000004ff007c0c */ /* 0x000fc8000bf05070 */
[----:B------:R-:W-:-:S13]  /*1030*/  ISETP.NE.AND.EX P0, PT, RZ, UR5, PT, P0 ;  /* 0x00000005ff007c0c */ /* 0x000fda000bf05300 */
[----:B------:R-:W-:Y:S05]  /*1040*/  @!P0 BRA `(.L_x_14) ;  /* 0x00000000001c8947 */ /* 0x000fea0003800000 */
[----:B0-----:R-:W0:Y:S02]  /*1050*/  LDC.64 R2, c[0x0][0x5a0] ;  /* 0x00016800ff027b82 */ /* 0x001e240000000a00 */
[----:B0-----:R-:W2:Y:S02]  /*1060*/  LDG.E.64 R2, desc[UR36][R2.64] ;  /* 0x0000002402027981 */ /* 0x001ea4000c1e1b00 */
[----:B--2---:R-:W-:-:S04]  /*1070*/  ISETP.NE.U32.AND P0, PT, R2, RZ, PT ;  /* 0x000000ff0200720c */ /* 0x004fc80003f05070 */
[----:B------:R-:W-:-:S13]  /*1080*/  ISETP.NE.AND.EX P0, PT, R3, RZ, PT, P0 ;  /* 0x000000ff0300720c */ /* 0x000fda0003f05300 */
[----:B------:R-:W-:Y:S05]  /*1090*/  @!P0 BRA `(.L_x_14) ;  /* 0x0000000000088947 */ /* 0x000fea0003800000 */
[----:B-1----:R0:W5:Y:S01]  /*10a0*/  LD.E R31, desc[UR36][R2.64] ;  /* 0x00000024021f7980 */ /* 0x002162000c101900 */
[----:B------:R-:W-:Y:S05]  /*10b0*/  BRA `(.L_x_15) ;  /* 0x0000000000247947 */ /* 0x000fea0003800000 */
.L_x_14:
[----:B------:R-:W-:Y:S02]  /*10c0*/  ULDC.64 UR4, c[0x0][0x590] ;  /* 0x0001640000047ab9 */ /* 0x000fe40000000a00 */
[----:B------:R-:W-:-:S04]  /*10d0*/  ISETP.NE.U32.AND P0, PT, RZ, UR4, PT ;  /* 0x00000004ff007c0c */ /* 0x000fc8000bf05070 */
[----:B------:R-:W-:-:S13]  /*10e0*/  ISETP.NE.AND.EX P0, PT, RZ, UR5, PT, P0 ;  /* 0x00000005ff007c0c */ /* 0x000fda000bf05300 */
[----:B------:R-:W-:Y:S05]  /*10f0*/  @!P0 BRA `(.L_x_16) ;  /* 0x00000000000c8947 */ /* 0x000fea0003800000 */
[----:B0-----:R-:W1:Y:S02]  /*1100*/  LDC.64 R2, c[0x0][0x590] ;  /* 0x00016400ff027b82 */ /* 0x001e640000000a00 */
[----:B-1----:R1:W5:Y:S01]  /*1110*/  LDG.E R31, desc[UR36][R2.64] ;  /* 0x00000024021f7981 */ /* 0x002362000c1e1900 */
[----:B------:R-:W-:Y:S05]  /*1120*/  BRA `(.L_x_15) ;  /* 0x0000000000087947 */ /* 0x000fea0003800000 */
.L_x_16:
[----:B------:R-:W-:Y:S02]  /*1130*/  ULDC UR4, c[0x0][0x584] ;  /* 0x0001610000047ab9 */ /* 0x000fe40000000800 */
[----:B-1----:R-:W-:-:S07]  /*1140*/  IMAD.U32 R31, RZ, RZ, UR4 ;  /* 0x00000004ff1f7e24 */ /* 0x002fce000f8e00ff */
.L_x_15:
[----:B------:R-:W-:-:S13]  /*1150*/  LOP3.LUT P0, RZ, R0, 0xff, RZ, 0xc0, !PT ;  /* 0x000000ff00ff7812 */ /* 0x000fda000780c0ff */
[----:B------:R-:W-:Y:S05]  /*1160*/  @!P0 EXIT ;  /* 0x000000000000894d */ /* 0x000fea0003800000 */
[----:B------:R-:W-:Y:S01]  /*1170*/  ULDC UR4, c[0x0][0x28c] ;  /* 0x0000a30000047ab9 */ /* 0x000fe20000000800 */
[----:B------:R-:W-:Y:S01]  /*1180*/  LOP3.LUT R50, R17, 0x1, RZ, 0xfc, !PT ;  /* 0x0000000111327812 */ /* 0x000fe200078efcff */
[----:B------:R-:W-:Y:S01]  /*1190*/  UIADD3 UR4, UR4, 0x7f, URZ ;  /* 0x0000007f04047890 */ /* 0x000fe2000fffe03f */
[----:B------:R-:W-:Y:S01]  /*11a0*/  UMOV UR38, URZ ;  /* 0x0000003f00267c82 */ /* 0x000fe20008000000 */
[----:B------:R-:W-:Y:S02]  /*11b0*/  UMOV UR39, URZ ;  /* 0x0000003f00277c82 */ /* 0x000fe40008000000 */
[----:B------:R-:W-:-:S04]  /*11c0*/  USHF.R.S32.HI UR5, URZ, 0x1f, UR4 ;  /* 0x0000001f3f057899 */ /* 0x000fc80008011404 */
[----:B------:R-:W-:-:S04]  /*11d0*/  ULEA.HI UR5, UR5, UR4, URZ, 0x7 ;  /* 0x0000000405057291 */ /* 0x000fc8000f8f383f */
[----:B------:R-:W-:-:S12]  /*11e0*/  USHF.R.S32.HI UR40, URZ, 0x7, UR5 ;  /* 0x000000073f287899 */ /* 0x000fd80008011405 */
.L_x_48:
[----:B------:R-:W-:Y:S01]  /*11f0*/  LOP3.LUT R0, R16, 0x80, RZ, 0xc0, !PT ;  /* 0x0000008010007812 */ /* 0x000fe200078ec0ff */
[----:B--2---:R-:W2:Y:S01]  /*1200*/  S2UR UR7, SR_CgaCtaId ;  /* 0x00000000000779c3 */ /* 0x004ea20000008800 */
[----:B------:R-:W-:Y:S02]  /*1210*/  UMOV UR6, 0x400 ;  /* 0x0000040000067882 */ /* 0x000fe40000000000 */
[----:B------:R-:W-:-:S06]  /*1220*/  SHF.R.U32.HI R0, RZ, 0x7, R0 ;  /* 0x00000007ff007819 */ /* 0x000fcc0000011600 */
[----:B------:R-:W3:Y:S01]  /*1230*/  SHFL.IDX PT, R0, R0, RZ, 0x1f ;  /* 0x00001fff00007589 */ /* 0x000ee200000e0000 */
[----:B--2---:R-:W-:Y:S01]  /*1240*/  ULEA UR6, UR7, UR6, 0x18 ;  /* 0x0000000607067291 */ /* 0x004fe2000f8ec03f */
[----:B---3--:R-:W-:-:S13]  /*1250*/  R2UR UR4, R0 ;  /* 0x00000000000472ca */ /* 0x008fda00000e0000 */
[----:B------:R-:W-:-:S04]  /*1260*/  ULEA.HI UR5, UR4, UR4, URZ, 0x1 ;  /* 0x0000000404057291 */ /* 0x000fc8000f8f083f */
[----:B------:R-:W-:-:S04]  /*1270*/  ULOP3.LUT UR5, UR5, 0x7fffe, URZ, 0xc0, !UPT ;  /* 0x0007fffe05057892 */ /* 0x000fc8000f8ec03f */
[----:B------:R-:W-:-:S03]  /*1280*/  UIADD3 UR5, UR4, -UR5, URZ ;  /* 0x8000000504057290 */ /* 0x000fc6000fffe03f */
[----:B------:R-:W-:Y:S01]  /*1290*/  ULDC UR4, c[0x0][0x28c] ;  /* 0x0000a30000047ab9 */ /* 0x000fe20000000800 */
[----:B------:R-:W-:Y:S01]  /*12a0*/  ULEA UR5, UR5, UR6, 0xd ;  /* 0x0000000605057291 */ /* 0x000fe2000f8e683f */
[----:B------:R-:W-:-:S03]  /*12b0*/  ISETP.LT.AND P0, PT, RZ, UR4, PT ;  /* 0x00000004ff007c0c */ /* 0x000fc6000bf01270 */
[----:B------:R-:W-:-:S04]  /*12c0*/  UIADD3 UR5, UR5, 0x100, URZ ;  /* 0x0000010005057890 */ /* 0x000fc8000fffe03f */
[----:B------:R-:W-:-:S04]  /*12d0*/  USHF.R.U32.HI UR5, URZ, 0x4, UR5 ;  /* 0x000000043f057899 */ /* 0x000fc80008011605 */
[----:B------:R-:W-:Y:S02]  /*12e0*/  ULOP3.LUT UR41, UR5, 0x3fff, URZ, 0xc0, !UPT ;  /* 0x00003fff05297892 */ /* 0x000fe4000f8ec03f */
[----:B-1---5:R-:W-:Y:S10]  /*12f0*/  @P0 BRA `(.L_x_17) ;  /* 0x0000000000400947 */ /* 0x022ff40003800000 */
[----:B------:R-:W-:Y:S01]  /*1300*/  MOV R0, 0x0 ;  /* 0x0000000000007802 */ /* 0x000fe20000000f00 */
[----:B------:R-:W-:Y:S01]  /*1310*/  ULDC.64 UR4, c[0x4][0x68] ;  /* 0x01001a0000047ab9 */ /* 0x000fe20000000a00 */
[----:B------:R-:W-:Y:S01]  /*1320*/  ULDC.64 UR6, c[0x4][0x8] ;  /* 0x0100020000067ab9 */ /* 0x000fe20000000a00 */
[----:B------:R-:W-:Y:S01]  /*1330*/  IMAD.U32 R4, RZ, RZ, UR4 ;  /* 0x00000004ff047e24 */ /* 0x000fe2000f8e00ff */
[----:B01----:R0:W1:Y:S01]  /*1340*/  LDC.64 R2, c[0x4][R0] ;  /* 0x0100000000027b82 */ /* 0x0030620000000a00 */
[----:B------:R-:W-:Y:S01]  /*1350*/  IMAD.U32 R5, RZ, RZ, UR5 ;  /* 0x00000005ff057e24 */ /* 0x000fe2000f8e00ff */
[----:B------:R-:W-:Y:S01]  /*1360*/  ULDC.64 UR4, c[0x4][0x70] ;  /* 0x01001c0000047ab9 */ /* 0x000fe20000000a00 */
[----:B------:R-:W-:Y:S02]  /*1370*/  IMAD.U32 R10, RZ, RZ, UR6 ;  /* 0x00000006ff0a7e24 */ /* 0x000fe4000f8e00ff */
[----:B------:R-:W-:Y:S02]  /*1380*/  IMAD.U32 R6, RZ, RZ, UR4 ;  /* 0x00000004ff067e24 */ /* 0x000fe4000f8e00ff */
[----:B------:R-:W-:-:S02]  /*1390*/  IMAD.U32 R7, RZ, RZ, UR5 ;  /* 0x00000005ff077e24 */ /* 0x000fc4000f8e00ff */
[----:B------:R-:W-:Y:S02]  /*13a0*/  IMAD.U32 R11, RZ, RZ, UR7 ;  /* 0x00000007ff0b7e24 */ /* 0x000fe4000f8e00ff */
[----:B------:R-:W-:Y:S02]  /*13b0*/  IMAD.MOV.U32 R8, RZ, RZ, 0x1e1 ;  /* 0x000001e1ff087424 */ /* 0x000fe400078e00ff */
[----:B------:R-:W-:Y:S02]  /*13c0*/  IMAD.MOV.U32 R12, RZ, RZ, 0x1 ;  /* 0x00000001ff0c7424 */ /* 0x000fe400078e00ff */
[----:B0-----:R-:W-:-:S07]  /*13d0*/  IMAD.MOV.U32 R13, RZ, RZ, RZ ;  /* 0x000000ffff0d7224 */ /* 0x001fce00078e00ff */
[----:B------:R-:W-:-:S07]  /*13e0*/  LEPC R20, `(.L_x_17) ;  /* 0x000000001014794e */ /* 0x000fce0000000000 */
[----:B-1---5:R-:W-:Y:S05]  /*13f0*/  CALL.ABS.NOINC R2 ;  /* 0x0000000002007343 */ /* 0x022fea0003c00000 */
.L_x_17:
[----:B------:R-:W-:-:S13]  /*1400*/  ISETP.NE.AND P0, PT, R50, 0x3, PT ;  /* 0x000000033200780c */ /* 0x000fda0003f05270 */
[----:B------:R-:W-:Y:S05]  /*1410*/  @!P0 BRA `(.L_x_18) ;  /* 0x0000000000048947 */ /* 0x000fea0003800000 */
[----:B------:R-:W-:Y:S01]  /*1420*/  BPT.TRAP 0x1 ;  /* 0x000000040000795c */ /* 0x000fe20000300000 */
.L_x_18:
[----:B------:R-:W2:Y:S01]  /*1430*/  S2UR UR5, SR_CgaCtaId ;  /* 0x00000000000579c3 */ /* 0x000ea20000008800 */
[----:B------:R-:W-:Y:S01]  /*1440*/  UMOV UR4, 0x400 ;  /* 0x0000040000047882 */ /* 0x000fe20000000000 */
[----:B------:R-:W-:Y:S02]  /*1450*/  IMAD.U32 R0, RZ, RZ, UR38 ;  /* 0x00000026ff007e24 */ /* 0x000fe4000f8e00ff */
[----:B01----:R-:W-:-:S03]  /*1460*/  IMAD.U32 R2, RZ, RZ, UR39 ;  /* 0x00000027ff027e24 */ /* 0x003fc6000f8e00ff */
[----:B------:R-:W-:Y:S01]  /*1470*/  SHF.L.U32 R0, R0, 0x1f, RZ ;  /* 0x0000001f00007819 */ /* 0x000fe200000006ff */
[----:B--2---:R-:W-:-:S06]  /*1480*/  ULEA UR4, UR5, UR4, 0x18 ;  /* 0x0000000405047291 */ /* 0x004fcc000f8ec03f */
[----:B------:R-:W-:-:S04]  /*1490*/  IMAD.U32 R5, RZ, RZ, UR4 ;  /* 0x00000004ff057e24 */ /* 0x000fc8000f8e00ff */
[----:B------:R-:W-:-:S04]  /*14a0*/  IMAD R3, R2, 0x8, R5 ;  /* 0x0000000802037824 */ /* 0x000fc800078e0205 */
[----:B------:R0:W1:Y:S01]  /*14b0*/  SYNCS.PHASECHK.TRANS64.TRYWAIT P1, [R3+URZ], R0 ;  /* 0x00000000030075a7 */ /* 0x000062000802017f */
[----:B------:R-:W-:Y:S05]  /*14c0*/  @!P0 BRA `(.L_x_19) ;  /* 0x0000000000048947 */ /* 0x000fea0003800000 */
[----:B------:R-:W-:Y:S01]  /*14d0*/  BPT.TRAP 0x1 ;  /* 0x000000040000795c */ /* 0x000fe20000300000 */
.L_x_19:
[----:B-1----:R-:W-:Y:S05]  /*14e0*/  @P1 BRA `(.L_x_20) ;  /* 0x0000000000081947 */ /* 0x002fea0003800000 */
[----:B------:R-:W1:Y:S02]  /*14f0*/  SYNCS.PHASECHK.TRANS64.TRYWAIT P1, [R3+URZ], R0 ;  /* 0x00000000030075a7 */ /* 0x000e64000802017f */
[----:B-1----:R-:W-:Y:S05]  /*1500*/  @!P1 BRA `(.L_x_21) ;  /* 0x0000003c00f49947 */ /* 0x002fea0003800000 */
.L_x_20:
[----:B------:R-:W-:-:S04]  /*1510*/  UISETP.LT.AND UP0, UPT, UR40, 0x1, UPT ;  /* 0x000000012800788c */ /* 0x000fc8000bf01270 */
[----:B------:R-:W-:-:S06]  /*1520*/  USEL UR4, UR40, 0x1, UP0 ;  /* 0x0000000128047887 */ /* 0x000fcc0008000000 */
[----:B01----:R-:W-:Y:S01]  /*1530*/  IMAD.U32 R0, RZ, RZ, UR4 ;  /* 0x00000004ff007e24 */ /* 0x003fe2000f8e00ff */
[----:B------:R-:W-:Y:S05]  /*1540*/  WARPSYNC.ALL ;  /* 0x0000000000007948 */ /* 0x000fea0003800000 */
[----:B------:R-:W-:-:S04]  /*1550*/  IADD3 R0, -R0, UR40, RZ ;  /* 0x0000002800007c10 */ /* 0x000fc8000fffe1ff */
[----:B------:R-:W-:Y:S02]  /*1560*/  ISETP.GE.AND P1, PT, R0, 0x1, PT ;  /* 0x000000010000780c */ /* 0x000fe40003f26270 */
[----:B------:R-:W-:Y:S01]  /*1570*/  R2UR UR4, R5 ;  /* 0x00000000050472ca */ /* 0x000fe200000e0000 */
[----:B------:R-:W-:Y:S01]  /*1580*/  WARPGROUP.ARRIVE ;  /* 0x00000000000079c5 */ /* 0x000fe20000000000 */
[----:B------:R-:W-:Y:S01]  /*1590*/  UMOV UR9, 0x40000040 ;  /* 0x4000004000097882 */ /* 0x000fe20000000000 */
[----:B------:R-:W-:Y:S01]  /*15a0*/  UMOV UR11, 0x40000000 ;  /* 0x40000000000b7882 */ /* 0x000fe20000000000 */
[----:B------:R-:W-:Y:S01]  /*15b0*/  UMOV UR13, 0x40000040 ;  /* 0x40000040000d7882 */ /* 0x000fe20000000000 */
[----:B------:R-:W-:-:S08]  /*15c0*/  UMOV UR15, UR11 ;  /* 0x0000000b000f7c82 */ /* 0x000fd00008000000 */
[----:B------:R-:W-:-:S04]  /*15d0*/  UIADD3 UR4, UR4, 0x30100, URZ ;  /* 0x0003010004047890 */ /* 0x000fc8000fffe03f */
[----:B------:R-:W-:-:S04]  /*15e0*/  USHF.R.U32.HI UR4, URZ, 0x4, UR4 ;  /* 0x000000043f047899 */ /* 0x000fc80008011604 */
[----:B------:R-:W-:Y:S02]  /*15f0*/  ULOP3.LUT UR5, UR4, 0x3fff, URZ, 0xc0, !UPT ;  /* 0x00003fff04057892 */ /* 0x000fe4000f8ec03f */
[----:B------:R-:W-:Y:S02]  /*1600*/  ULOP3.LUT UR4, UR41, 0x10000, URZ, 0xfc, !UPT ;  /* 0x0001000029047892 */ /* 0x000fe4000f8efc3f */
[----:B------:R-:W-:Y:S02]  /*1610*/  ULOP3.LUT UR5, UR5, 0x10000, URZ, 0xfc, !UPT ;  /* 0x0001000005057892 */ /* 0x000fe4000f8efc3f */
[----:B------:R-:W-:Y:S02]  /*1620*/  UIMAD UR8, UR39, 0xc00, UR4 ;  /* 0x00000c00270878a4 */ /* 0x000fe4000f8e0204 */
[----:B------:R-:W-:Y:S02]  /*1630*/  ULEA UR6, UR39, UR5, 0x7 ;  /* 0x0000000527067291 */ /* 0x000fe4000f8e383f */
[----:B------:R-:W-:-:S02]  /*1640*/  UIADD3 UR12, UR8, 0x400, URZ ;  /* 0x00000400080c7890 */ /* 0x000fc4000fffe03f */
[----:B------:R-:W-:-:S03]  /*1650*/  UIADD3 UR7, UR8, 0x402, URZ ;  /* 0x0000040208077890 */ /* 0x000fc6000fffe03f */
[----:B------:R-:W-:Y:S02]  /*1660*/  UMOV UR10, UR6 ;  /* 0x00000006000a7c82 */ /* 0x000fe40008000000 */
[----:B------:R-:W-:Y:S01]  /*1670*/  HGMMA.64x8x16.F32.BF16 R32, gdesc[UR8], RZ, !UPT, gsb0 ;  /* 0x00000000082079f0 */ /* 0x000fe2000c0018ff */
[----:B------:R-:W-:Y:S01]  /*1680*/  UMOV UR14, UR10 ;  /* 0x0000000a000e7c82 */ /* 0x000fe20008000000 */
[----:B------:R-:W-:Y:S01]  /*1690*/  UIADD3 UR10, UR6, 0x46, URZ ;  /* 0x00000046060a7890 */ /* 0x000fe2000fffe03f */
[----:B------:R-:W-:Y:S01]  /*16a0*/  UMOV UR9, 0x40000040 ;  /* 0x4000004000097882 */ /* 0x000fe20000000000 */
[----:B------:R-:W-:Y:S01]  /*16b0*/  UMOV UR11, 0x40000000 ;  /* 0x40000000000b7882 */ /* 0x000fe20000000000 */
[----:B------:R-:W-:Y:S02]  /*16c0*/  WARPGROUP.DEPBAR.LE gsb0, 0x0 ;  /* 0x00008000000079c5 */ /* 0x000fe40000010000 */
[----:B------:R-:W-:-:S06]  /*16d0*/  WARPGROUP.ARRIVE ;  /* 0x00000000000079c5 */ /* 0x000fcc0000000000 */
[----:B------:R-:W-:Y:S01]  /*16e0*/  HGMMA.64x8x16.F32.BF16 R24, gdesc[UR12], RZ, !UPT, gsb0 ;  /* 0x000000000c1879f0 */ /* 0x000fe2000c0018ff */
[----:B------:R-:W-:Y:S02]  /*16f0*/  UIADD3 UR12, UR8, 0x2, URZ ;  /* 0x00000002080c7890 */ /* 0x000fe4000fffe03f */
[----:B------:R-:W-:Y:S01]  /*1700*/  UIADD3 UR14, UR6, 0x2, URZ ;  /* 0x00000002060e7890 */ /* 0x000fe2000fffe03f */
[----:B------:R-:W-:Y:S01]  /*1710*/  UMOV UR13, 0x40000040 ;  /* 0x40000040000d7882 */ /* 0x000fe20000000000 */
[----:B------:R-:W-:Y:S01]  /*1720*/  UMOV UR15, 0x40000000 ;  /* 0x40000000000f7882 */ /* 0x000fe20000000000 */
[----:B------:R-:W-:Y:S02]  /*1730*/  WARPGROUP.DEPBAR.LE gsb0, 0x0 ;  /* 0x00008000000079c5 */ /* 0x000fe40000010000 */
[----:B------:R-:W-:-:S06]  /*1740*/  WARPGROUP.ARRIVE ;  /* 0x00000000000079c5 */ /* 0x000fcc0000000000 */
[----:B------:R-:W-:Y:S01]  /*1750*/  HGMMA.64x8x16.F32.BF16 R32, gdesc[UR12], R32, gsb0 ;  /* 0x000000000c2079f0 */ /* 0x000fe20008001820 */
[----:B------:R-:W-:Y:S01]  /*1760*/  UMOV UR12, UR7 ;  /* 0x00000007000c7c82 */ /* 0x000fe20008000000 */
[----:B------:R-:W-:Y:S01]  /*1770*/  UMOV UR13, 0x40000040 ;  /* 0x40000040000d7882 */ /* 0x000fe20000000000 */
[----:B------:R-:W-:Y:S01]  /*1780*/  UIADD3 UR7, UR8, 0x404, URZ ;  /* 0x0000040408077890 */ /* 0x000fe2000fffe03f */
[----:B------:R-:W-:Y:S02]  /*1790*/  WARPGROUP.DEPBAR.LE gsb0, 0x0 ;  /* 0x00008000000079c5 */ /* 0x000fe40000010000 */
[----:B------:R-:W-:-:S06]  /*17a0*/  WARPGROUP.ARRIVE ;  /* 0x00000000000079c5 */ /* 0x000fcc0000000000 */
[----:B------:R-:W-:Y:S01]  /*17b0*/  HGMMA.64x8x16.F32.BF16 R24, gdesc[UR12], R24, gsb0 ;  /* 0x000000000c1879f0 */ /* 0x000fe20008001818 */
        /* <DEDUP_REMOVED lines=56> */
[----:B------:R-:W-:Y:S01]  /*1b40*/  UIADD3 UR6, UR8, 0xa06, URZ ;  /* 0x00000a0608067890 */ /* 0x000fe2000fffe03f */
[----:B------:R-:W-:Y:S02]  /*1b50*/  WARPGROUP.DEPBAR.LE gsb0, 0x0 ;  /* 0x00008000000079c5 */ /* 0x000fe40000010000 */
[----:B------:R-:W-:-:S06]  /*1b60*/  WARPGROUP.ARRIVE ;  /* 0x00000000000079c5 */ /* 0x000fcc0000000000 */
[----:B------:R-:W-:Y:S01]  /*1b70*/  HGMMA.64x8x16.F32.BF16 R32, gdesc[UR12], R32, gsb0 ;  /* 0x000000000c2079f0 */ /* 0x000fe20008001820 */
[----:B------:R-:W-:Y:S01]  /*1b80*/  UMOV UR12, UR7 ;  /* 0x00000007000c7c82 */ /* 0x000fe20008000000 */
[----:B------:R-:W-:Y:S01]  /*1b90*/  UMOV UR13, 0x40000040 ;  /* 0x40000040000d7882 */ /* 0x000fe20000000000 */
[----:B------:R-:W-:-:S07]  /*1ba0*/  UIADD3 UR7, UR8, 0x606, URZ ;  /* 0x0000060608077890 */ /* 0x000fce000fffe03f */
[----:B------:R-:W-:Y:S01]  /*1bb0*/  UMOV UR8, UR7 ;  /* 0x0000000700087c82 */ /* 0x000fe20008000000 */
[----:B------:R-:W-:Y:S02]  /*1bc0*/  WARPGROUP.DEPBAR.LE gsb0, 0x0 ;  /* 0x00008000000079c5 */ /* 0x000fe40000010000 */
[----:B------:R-:W-:-:S06]  /*1bd0*/  WARPGROUP.ARRIVE ;  /* 0x00000000000079c5 */ /* 0x000fcc0000000000 */
[----:B------:R-:W-:Y:S03]  /*1be0*/  HGMMA.64x8x16.F32.BF16 R24, gdesc[UR12], R24, gsb0 ;  /* 0x000000000c1879f0 */ /* 0x000fe60008001818 */
[----:B------:R-:W-:Y:S02]  /*1bf0*/  WARPGROUP.DEPBAR.LE gsb0, 0x0 ;  /* 0x00008000000079c5 */ /* 0x000fe40000010000 */
[----:B------:R-:W-:-:S06]  /*1c00*/  WARPGROUP.ARRIVE ;  /* 0x00000000000079c5 */ /* 0x000fcc0000000000 */
[----:B------:R-:W-:Y:S01]  /*1c10*/  HGMMA.64x8x16.F32.BF16 R32, gdesc[UR8], R32, gsb0 ;  /* 0x00000000082079f0 */ /* 0x000fe20008001820 */
[----:B------:R-:W-:Y:S01]  /*1c20*/  UMOV UR8, UR6 ;  /* 0x0000000600087c82 */ /* 0x000fe20008000000 */
[----:B------:R-:W-:Y:S01]  /*1c30*/  UMOV UR9, 0x40000040 ;  /* 0x4000004000097882 */ /* 0x000fe20000000000 */
[----:B------:R-:W-:Y:S02]  /*1c40*/  WARPGROUP.DEPBAR.LE gsb0, 0x0 ;  /* 0x00008000000079c5 */ /* 0x000fe40000010000 */
[----:B------:R-:W-:-:S06]  /*1c50*/  WARPGROUP.ARRIVE ;  /* 0x00000000000079c5 */ /* 0x000fcc0000000000 */
[----:B------:R-:W-:Y:S03]  /*1c60*/  HGMMA.64x8x16.F32.BF16 R24, gdesc[UR8], R24, gsb0 ;  /* 0x00000000081879f0 */ /* 0x000fe60008001818 */
[----:B------:R-:W-:Y:S02]  /*1c70*/  WARPGROUP.DEPBAR.LE gsb0, 0x0 ;  /* 0x00008000000079c5 */ /* 0x000fe40000010000 */
[----:B------:R-:W-:Y:S05]  /*1c80*/  @!P1 BRA `(.L_x_22) ;  /* 0x0000000800549947 */ /* 0x000fea0003800000 */
[----:B------:R-:W-:Y:S02]  /*1c90*/  UIADD3 UR6, UR39, 0x1, URZ ;  /* 0x0000000127067890 */ /* 0x000fe4000fffe03f */
[----:B------:R-:W-:Y:S02]  /*1ca0*/  IMAD.U32 R2, RZ, RZ, UR39 ;  /* 0x00000027ff027e24 */ /* 0x000fe4000f8e00ff */
[----:B------:R-:W-:-:S04]  /*1cb0*/  UISETP.NE.AND UP0, UPT, UR6, 0x4, UPT ;  /* 0x000000040600788c */ /* 0x000fc8000bf05270 */
[----:B------:R-:W-:Y:S02]  /*1cc0*/  USEL UR7, URZ, 0x1, UP0 ;  /* 0x000000013f077887 */ /* 0x000fe40008000000 */
[----:B------:R-:W-:Y:S02]  /*1cd0*/  USEL UR6, UR6, URZ, UP0 ;  /* 0x0000003f06067287 */ /* 0x000fe40008000000 */
[----:B------:R-:W-:-:S06]  /*1ce0*/  ULOP3.LUT UR7, UR38, UR7, URZ, 0x3c, !UPT ;  /* 0x0000000726077292 */ /* 0x000fcc000f8e3c3f */
[----:B------:R-:W-:-:S07]  /*1cf0*/  IMAD.U32 R6, RZ, RZ, UR7 ;  /* 0x00000007ff067e24 */ /* 0x000fce000f8e00ff */
.L_x_29:
[----:B------:R-:W-:Y:S05]  /*1d00*/  @!P0 BRA `(.L_x_23) ;  /* 0x0000000000048947 */ /* 0x000fea0003800000 */
[----:B------:R-:W-:Y:S01]  /*1d10*/  BPT.TRAP 0x1 ;  /* 0x000000040000795c */ /* 0x000fe20000300000 */
.L_x_23:
[----:B------:R-:W0:Y:S01]  /*1d20*/  S2UR UR8, SR_CgaCtaId ;  /* 0x00000000000879c3 */ /* 0x000e220000008800 */
[----:B------:R-:W-:Y:S01]  /*1d30*/  UMOV UR7, 0x400 ;  /* 0x0000040000077882 */ /* 0x000fe20000000000 */
[----:B------:R-:W-:Y:S01]  /*1d40*/  IMAD.U32 R4, RZ, RZ, UR6 ;  /* 0x00000006ff047e24 */ /* 0x000fe2000f8e00ff */
[----:B------:R-:W-:Y:S01]  /*1d50*/  SHF.L.U32 R3, R6, 0x1f, RZ ;  /* 0x0000001f06037819 */ /* 0x000fe200000006ff */
[----:B0-----:R-:W-:-:S06]  /*1d60*/  ULEA UR7, UR8, UR7, 0x18 ;  /* 0x0000000708077291 */ /* 0x001fcc000f8ec03f */
[----:B------:R-:W-:-:S04]  /*1d70*/  IMAD.U32 R5, RZ, RZ, UR7 ;  /* 0x00000007ff057e24 */ /* 0x000fc8000f8e00ff */
[----:B------:R-:W-:-:S04]  /*1d80*/  IMAD R4, R4, 0x8, R5 ;  /* 0x0000000804047824 */ /* 0x000fc800078e0205 */
[----:B------:R0:W1:Y:S01]  /*1d90*/  SYNCS.PHASECHK.TRANS64.TRYWAIT P1, [R4+URZ], R3 ;  /* 0x00000003040075a7 */ /* 0x000062000802017f */
[----:B------:R-:W-:Y:S05]  /*1da0*/  @!P0 BRA `(.L_x_24) ;  /* 0x0000000000048947 */ /* 0x000fea0003800000 */
[----:B------:R-:W-:Y:S01]  /*1db0*/  BPT.TRAP 0x1 ;  /* 0x000000040000795c */ /* 0x000fe20000300000 */
.L_x_24:
[----:B-1----:R-:W-:Y:S05]  /*1dc0*/  @P1 BRA `(.L_x_25) ;  /* 0x0000000000081947 */ /* 0x002fea0003800000 */
[----:B------:R-:W1:Y:S02]  /*1dd0*/  SYNCS.PHASECHK.TRANS64.TRYWAIT P1, [R4+URZ], R3 ;  /* 0x00000003040075a7 */ /* 0x000e64000802017f */
[----:B-1----:R-:W-:Y:S05]  /*1de0*/  @!P1 BRA `(.L_x_26) ;  /* 0x0000003400d09947 */ /* 0x002fea0003800000 */
.L_x_25:
[----:B------:R-:W-:Y:S01]  /*1df0*/  ULEA UR10, UR6, UR5, 0x7 ;  /* 0x00000005060a7291 */ /* 0x000fe2000f8e383f */
[----:B------:R-:W-:Y:S01]  /*1e00*/  WARPGROUP.ARRIVE ;  /* 0x00000000000079c5 */ /* 0x000fe20000000000 */
[----:B------:R-:W-:Y:S01]  /*1e10*/  UIMAD UR8, UR6, 0xc00, UR4 ;  /* 0x00000c00060878a4 */ /* 0x000fe2000f8e0204 */
[----:B------:R-:W-:Y:S01]  /*1e20*/  UMOV UR11, 0x40000000 ;  /* 0x40000000000b7882 */ /* 0x000fe20000000000 */
[----:B------:R-:W-:Y:S02]  /*1e30*/  UMOV UR9, 0x40000040 ;  /* 0x4000004000097882 */ /* 0x000fe40000000000 */
[----:B------:R-:W-:Y:S01]  /*1e40*/  UIADD3 UR12, UR8, 0x400, URZ ;  /* 0x00000400080c7890 */ /* 0x000fe2000fffe03f */
[----:B------:R-:W-:Y:S01]  /*1e50*/  UMOV UR14, UR10 ;  /* 0x0000000a000e7c82 */ /* 0x000fe20008000000 */
[----:B------:R-:W-:Y:S01]  /*1e60*/  UMOV UR15, UR11 ;  /* 0x0000000b000f7c82 */ /* 0x000fe20008000000 */
[----:B------:R-:W-:Y:S02]  /*1e70*/  UMOV UR13, 0x40000040 ;  /* 0x40000040000d7882 */ /* 0x000fe40000000000 */
[----:B------:R-:W-:Y:S01]  /*1e80*/  HGMMA.64x8x16.F32.BF16 R32, gdesc[UR8], R32, gsb0 ;  /* 0x00000000082079f0 */ /* 0x000fe20008001820 */
[----:B------:R-:W-:Y:S01]  /*1e90*/  UIADD3 UR7, UR8, 0x402, URZ ;  /* 0x0000040208077890 */ /* 0x000fe2000fffe03f */
[----:B------:R-:W-:Y:S01]  /*1ea0*/  UMOV UR11, 0x40000000 ;  /* 0x40000000000b7882 */ /* 0x000fe20000000000 */
[----:B------:R-:W-:Y:S01]  /*1eb0*/  UMOV UR9, 0x40000040 ;  /* 0x4000004000097882 */ /* 0x000fe20000000000 */
[----:B------:R-:W-:-:S02]  /*1ec0*/  WARPGROUP.DEPBAR.LE gsb0, 0x0 ;  /* 0x00008000000079c5 */ /* 0x000fc40000010000 */
        /* <DEDUP_REMOVED lines=81> */
[----:B------:R-:W-:-:S03]  /*23e0*/  UIADD3 UR12, UR8, 0xa06, URZ ;  /* 0x00000a06080c7890 */ /* 0x000fc6000fffe03f */
[----:B------:R-:W-:Y:S01]  /*23f0*/  UMOV UR8, UR7 ;  /* 0x0000000700087c82 */ /* 0x000fe20008000000 */
        /* <DEDUP_REMOVED lines=10> */
[----:B------:R-:W-:Y:S01]  /*24a0*/  BPT.TRAP 0x1 ;  /* 0x000000040000795c */ /* 0x000fe20000300000 */
.L_x_27:
[----:B------:R-:W-:-:S13]  /*24b0*/  ISETP.NE.AND P1, PT, R23, RZ, PT ;  /* 0x000000ff1700720c */ /* 0x000fda0003f25270 */
[----:B01----:R-:W-:-:S04]  /*24c0*/  @P1 IMAD R3, R2, 0x8, R5 ;  /* 0x0000000802031824 */ /* 0x003fc800078e0205 */
[----:B------:R-:W-:-:S05]  /*24d0*/  @P1 VIADD R3, R3, 0x20 ;  /* 0x0000002003031836 */ /* 0x000fca0000000000 */
[----:B------:R-:W-:-:S04]  /*24e0*/  @P1 PRMT R3, R28, 0x654, R3 ;  /* 0x000006541c031816 */ /* 0x000fc80000000003 */
[----:B------:R0:W-:Y:S01]  /*24f0*/  @P1 SYNCS.ARRIVE.TRANS64.RED.A1T0 RZ, [R3+URZ], RZ ;  /* 0x000000ff03ff19a7 */ /* 0x0001e2000810043f */
[----:B------:R-:W-:-:S13]  /*2500*/  ISETP.GT.U32.AND P1, PT, R17, 0x1, PT ;  /* 0x000000011100780c */ /* 0x000fda0003f24070 */
[----:B0-----:R-:W-:Y:S05]  /*2510*/  @P1 BRA `(.L_x_28) ;  /* 0x0000000000041947 */ /* 0x001fea0003800000 */
[----:B------:R-:W-:Y:S01]  /*2520*/  BPT.TRAP 0x1 ;  /* 0x000000040000795c */ /* 0x000fe20000300000 */
.L_x_28:
[----:B------:R-:W-:Y:S01]  /*2530*/  UIADD3 UR6, UR6, 0x1, URZ ;  /* 0x0000000106067890 */ /* 0x000fe2000fffe03f */
[----:B------:R-:W-:Y:S01]  /*2540*/  ISETP.GT.AND P2, PT, R0, 0x1, PT ;  /* 0x000000010000780c */ /* 0x000fe20003f44270 */
[----:B------:R-:W-:Y:S02]  /*2550*/  VIADD R2, R2, 0x1 ;  /* 0x0000000102027836 */ /* 0x000fe40000000000 */
[----:B------:R-:W-:Y:S01]  /*2560*/  UISETP.NE.AND UP0, UPT, UR6, 0x4, UPT ;  /* 0x000000040600788c */ /* 0x000fe2000bf05270 */
[----:B------:R-:W-:Y:S02]  /*2570*/  VIADD R0, R0, 0xffffffff ;  /* 0xffffffff00007836 */ /* 0x000fe40000000000 */
[C---:B------:R-:W-:Y:S01]  /*2580*/  ISETP.NE.AND P1, PT, R2.reuse, 0x4, PT ;  /* 0x000000040200780c */ /* 0x040fe20003f25270 */
[----:B------:R-:W-:Y:S02]  /*2590*/  USEL UR7, URZ, 0x1, UP0 ;  /* 0x000000013f077887 */ /* 0x000fe40008000000 */
[----:B------:R-:W-:Y:S01]  /*25a0*/  USEL UR6, UR6, URZ, UP0 ;  /* 0x0000003f06067287 */ /* 0x000fe20008000000 */
[----:B------:R-:W-:-:S03]  /*25b0*/  SEL R2, R2, RZ, P1 ;  /* 0x000000ff02027207 */ /* 0x000fc60000800000 */
[----:B------:R-:W-:Y:S01]  /*25c0*/  LOP3.LUT R6, R6, UR7, RZ, 0x3c, !PT ;  /* 0x0000000706067c12 */ /* 0x000fe2000f8e3cff */
[----:B------:R-:W-:Y:S07]  /*25d0*/  @P2 BRA `(.L_x_29) ;  /* 0xfffffff400c82947 */ /* 0x000fee000383ffff */
.L_x_22:
[----:B------:R-:W0:Y:S02]  /*25e0*/  LDC R0, c[0x0][0x28c] ;  /* 0x0000a300ff007b82 */ /* 0x000e240000000800 */
[----:B0-----:R-:W-:-:S13]  /*25f0*/  ISETP.GE.AND P1, PT, R0, 0x1, PT ;  /* 0x000000010000780c */ /* 0x001fda0003f26270 */
[----:B------:R-:W-:Y:S05]  /*2600*/  @!P1 BRA `(.L_x_30) ;  /* 0x0000000000409947 */ /* 0x000fea0003800000 */
[----:B------:R-:W-:Y:S05]  /*2610*/  @!P0 BRA `(.L_x_31) ;  /* 0x0000000000048947 */ /* 0x000fea0003800000 */
[----:B------:R-:W-:Y:S01]  /*2620*/  BPT.TRAP 0x1 ;  /* 0x000000040000795c */ /* 0x000fe20000300000 */
.L_x_31:
[----:B------:R-:W-:Y:S01]  /*2630*/  ISETP.NE.AND P0, PT, R23, RZ, PT ;  /* 0x000000ff1700720c */ /* 0x000fe20003f05270 */
[----:B------:R-:W-:-:S12]  /*2640*/  UISETP.LT.AND UP1, UPT, UR40, 0x1, UPT ;  /* 0x000000012800788c */ /* 0x000fd8000bf21270 */
[----:B------:R-:W-:-:S05]  /*2650*/  VOTEU.ANY UP0, P0 ;  /* 0x00000000003f7886 */ /* 0x000fca0000000100 */
[----:B------:R-:W-:-:S04]  /*2660*/  @UP0 USEL UR4, UR40, 0x1, UP1 ;  /* 0x0000000128040887 */ /* 0x000fc80008800000 */
[----:B------:R-:W-:-:S06]  /*2670*/  @UP0 UIADD3 UR4, UR39, UR40, -UR4 ;  /* 0x0000002827040290 */ /* 0x000fcc000fffe804 */
[----:B------:R-:W-:-:S04]  /*2680*/  IMAD.U32 R0, RZ, RZ, UR4 ;  /* 0x00000004ff007e24 */ /* 0x000fc8000f8e00ff */
[----:B------:R-:W-:-:S05]  /*2690*/  @P0 IMAD.SHL.U32 R0, R0, 0x8, RZ ;  /* 0x0000000800000824 */ /* 0x000fca00078e00ff */
[----:B------:R-:W-:-:S04]  /*26a0*/  @P0 LOP3.LUT R0, R0, 0x18, RZ, 0xc0, !PT ;  /* 0x0000001800000812 */ /* 0x000fc800078ec0ff */
[----:B------:R-:W-:-:S04]  /*26b0*/  @P0 IADD3 R3, R5, 0x20, R0 ;  /* 0x0000002005030810 */ /* 0x000fc80007ffe000 */
[----:B------:R-:W-:-:S04]  /*26c0*/  @P0 PRMT R3, R28, 0x654, R3 ;  /* 0x000006541c030816 */ /* 0x000fc80000000003 */
[----:B------:R0:W-:Y:S01]  /*26d0*/  @P0 SYNCS.ARRIVE.TRANS64.RED.A1T0 RZ, [R3+URZ], RZ ;  /* 0x000000ff03ff09a7 */ /* 0x0001e2000810043f */
[----:B------:R-:W-:-:S13]  /*26e0*/  ISETP.GT.U32.AND P0, PT, R17, 0x1, PT ;  /* 0x000000011100780c */ /* 0x000fda0003f04070 */
[----:B0-----:R-:W-:Y:S05]  /*26f0*/  @P0 BRA `(.L_x_30) ;  /* 0x0000000000040947 */ /* 0x001fea0003800000 */
[----:B------:R-:W-:Y:S01]  /*2700*/  BPT.TRAP 0x1 ;  /* 0x000000040000795c */ /* 0x000fe20000300000 */
.L_x_30:
[----:B------:R-:W0:Y:S01]  /*2710*/  LDC R7, c[0x0][0x288] ;  /* 0x0000a200ff077b82 */ /* 0x000e220000000800 */
[--C-:B------:R-:W-:Y:S01]  /*2720*/  SHF.R.U32.HI R2, RZ, 0x2, R16.reuse ;  /* 0x00000002ff027819 */ /* 0x100fe20000011610 */
[----:B------:R-:W-:Y:S01]  /*2730*/  UIADD3 UR39, UR40, UR39, URZ ;  /* 0x0000002728277290 */ /* 0x000fe2000fffe03f */
[----:B------:R-:W-:Y:S01]  /*2740*/  LOP3.LUT R3, R16, 0x60, RZ, 0xc0, !PT ;  /* 0x0000006010037812 */ /* 0x000fe200078ec0ff */
[----:B------:R-:W-:Y:S01]  /*2750*/  IMAD.SHL.U32 R11, R36, 0x8, RZ ;  /* 0x00000008240b7824 */ /* 0x000fe200078e00ff */
[----:B------:R-:W-:Y:S01]  /*2760*/  SHF.R.U32.HI R0, RZ, 0x7, R16 ;  /* 0x00000007ff007819 */ /* 0x000fe20000011610 */
[----:B------:R-:W-:Y:S01]  /*2770*/  IMAD.SHL.U32 R4, R16, 0x2, RZ ;  /* 0x0000000210047824 */ /* 0x000fe200078e00ff */
[----:B------:R-:W-:Y:S01]  /*2780*/  LOP3.LUT R2, R2, 0x7, RZ, 0xc0, !PT ;  /* 0x0000000702027812 */ /* 0x000fe200078ec0ff */
[----:B------:R-:W-:Y:S01]  /*2790*/  USHF.R.U32.HI UR4, URZ, 0x2, UR39 ;  /* 0x000000023f047899 */ /* 0x000fe20008011627 */
[----:B------:R-:W-:Y:S01]  /*27a0*/  SHF.R.U32.HI R3, RZ, 0x1, R3 ;  /* 0x00000001ff037819 */ /* 0x000fe20000011603 */
[----:B------:R-:W-:Y:S01]  /*27b0*/  ULDC UR8, c[0x0][0x284] ;  /* 0x0000a10000087ab9 */ /* 0x000fe20000000800 */
[----:B------:R-:W-:Y:S01]  /*27c0*/  LOP3.LUT R0, R0, 0x1, RZ, 0xc0, !PT ;  /* 0x0000000100007812 */ /* 0x000fe200078ec0ff */
[----:B------:R-:W-:Y:S01]  /*27d0*/  ULOP3.LUT UR4, UR4, 0x1, URZ, 0xc0, !UPT ;  /* 0x0000000104047892 */ /* 0x000fe2000f8ec03f */
[----:B------:R-:W-:Y:S01]  /*27e0*/  IADD3 R5, RZ, -R3, -R2 ;  /* 0x80000003ff057210 */ /* 0x000fe20007ffe802 */
[----:B------:R-:W-:Y:S01]  /*27f0*/  ULDC.64 UR6, c[0x0][0x5d0] ;  /* 0x0001740000067ab9 */ /* 0x000fe20000000a00 */
[----:B------:R-:W-:Y:S01]  /*2800*/  SHF.R.S32.HI R15, RZ, 0x1f, R29 ;  /* 0x0000001fff0f7819 */ /* 0x000fe2000001141d */
[C---:B------:R-:W-:Y:S01]  /*2810*/  IMAD.SHL.U32 R9, R0.reuse, 0x40, RZ ;  /* 0x0000004000097824 */ /* 0x040fe200078e00ff */
[----:B------:R-:W-:Y:S01]  /*2820*/  LOP3.LUT R4, R11, 0x6, R4, 0xf8, !PT ;  /* 0x000000060b047812 */ /* 0x000fe200078ef804 */
[----:B------:R-:W-:Y:S01]  /*2830*/  IMAD R6, R0, -0x40, R5 ;  /* 0xffffffc000067824 */ /* 0x000fe200078e0205 */
[----:B------:R-:W-:Y:S01]  /*2840*/  LOP3.LUT R0, R16, 0x3, RZ, 0xc0, !PT ;  /* 0x0000000310007812 */ /* 0x000fe200078ec0ff */
[----:B------:R-:W-:Y:S01]  /*2850*/  UISETP.GT.U32.AND UP1, UPT, UR39, 0x3, UPT ;  /* 0x000000032700788c */ /* 0x000fe2000bf24070 */
[----:B------:R-:W-:Y:S01]  /*2860*/  LOP3.LUT R2, R9, 0x40, R2, 0xe2, !PT ;  /* 0x0000004009027812 */ /* 0x000fe200078ee202 */
[----:B------:R-:W-:Y:S01]  /*2870*/  UISETP.NE.U32.AND UP0, UPT, UR4, 0x1, UPT ;  /* 0x000000010400788c */ /* 0x000fe2000bf05070 */
[----:B------:R-:W-:Y:S01]  /*2880*/  SHF.R.S32.HI R5, RZ, 0x1f, R4 ;  /* 0x0000001fff057819 */ /* 0x000fe20000011404 */
[----:B0-----:R-:W-:Y:S01]  /*2890*/  IMAD R0, R0, -0x2, R7 ;  /* 0xfffffffe00007824 */ /* 0x001fe200078e0207 */
[----:B------:R-:W-:Y:S01]  /*28a0*/  ISETP.GE.AND P0, PT, R11, R7, PT ;  /* 0x000000070b00720c */ /* 0x000fe20003f06270 */
[----:B------:R-:W-:Y:S01]  /*28b0*/  IMAD R7, R37, 0xc0, RZ ;  /* 0x000000c025077824 */ /* 0x000fe200078e02ff */
[----:B------:R-:W-:Y:S01]  /*28c0*/  LOP3.LUT R8, R2, R3, RZ, 0xfc, !PT ;  /* 0x0000000302087212 */ /* 0x000fe200078efcff */
[----:B------:R-:W-:Y:S01]  /*28d0*/  IMAD R2, R15, UR6, RZ ;  /* 0x000000060f027c24 */ /* 0x000fe2000f8e02ff */
[----:B------:R-:W-:Y:S01]  /*28e0*/  UISETP.LT.U32.AND UP1, UPT, UR40, 0x4, UP1 ;  /* 0x000000042800788c */ /* 0x000fe20008f21070 */
[----:B------:R-:W-:Y:S01]  /*28f0*/  IMAD.IADD R54, R0, 0x1, -R11 ;  /* 0x0000000100367824 */ /* 0x000fe200078e0a0b */
[----:B------:R-:W-:Y:S01]  /*2900*/  ISETP.GE.OR P0, PT, R7, UR8, P0 ;  /* 0x0000000807007c0c */ /* 0x000fe20008706670 */
[----:B------:R-:W-:Y:S01]  /*2910*/  UISETP.GT.U32.AND UP0, UPT, UR40, 0x3, !UP0 ;  /* 0x000000032800788c */ /* 0x000fe2000c704070 */
[C---:B------:R-:W-:Y:S01]  /*2920*/  IMAD R9, R29.reuse, UR7, R2 ;  /* 0x000000071d097c24 */ /* 0x040fe2000f8e0202 */
[----:B------:R-:W-:Y:S01]  /*2930*/  USEL UR5, URZ, 0x1, !UP1 ;  /* 0x000000013f057887 */ /* 0x000fe2000c800000 */
[----:B------:R-:W-:Y:S01]  /*2940*/  IMAD.WIDE.U32 R2, R29, UR6, R4 ;  /* 0x000000061d027c25 */ /* 0x000fe2000f8e0004 */
[----:B------:R-:W-:Y:S01]  /*2950*/  USEL UR4, URZ, 0x1, !UP0 ;  /* 0x000000013f047887 */ /* 0x000fe2000c000000 */
[----:B------:R-:W-:Y:S01]  /*2960*/  IADD3 R52, -R7, UR8, R6 ;  /* 0x0000000807347c10 */ /* 0x000fe2000fffe106 */
[----:B------:R-:W-:Y:S01]  /*2970*/  ULOP3.LUT UR39, UR39, 0x3, URZ, 0xc0, !UPT ;  /* 0x0000000327277892 */ /* 0x000fe2000f8ec03f */
[----:B------:R-:W-:Y:S01]  /*2980*/  IMAD.IADD R7, R3, 0x1, R9 ;  /* 0x0000000103077824 */ /* 0x000fe200078e0209 */
[----:B------:R-:W-:Y:S01]  /*2990*/  ULOP3.LUT UR38, UR4, UR38, UR5, 0x96, !UPT ;  /* 0x0000002604267292 */ /* 0x000fe2000f8e9605 */
[----:B------:R-:W-:-:S02]  /*29a0*/  IMAD.MOV.U32 R9, RZ, RZ, RZ ;  /* 0x000000ffff097224 */ /* 0x000fc400078e00ff */
[----:B------:R-:W-:Y:S02]  /*29b0*/  IMAD.MOV.U32 R0, RZ, RZ, -0x1 ;  /* 0xffffffffff007424 */ /* 0x000fe400078e00ff */
[----:B------:R-:W-:-:S04]  /*29c0*/  IMAD.WIDE R8, R37, 0xc0, R8 ;  /* 0x000000c025087825 */ /* 0x000fc800078e0208 */
[----:B------:R-:W-:Y:S01]  /*29d0*/  IMAD.MOV.U32 R6, RZ, RZ, R2 ;  /* 0x000000ffff067224 */ /* 0x000fe200078e0002 */
[----:B------:R-:W-:Y:S06]  /*29e0*/  @P0 BRA `(.L_x_32) ;  /* 0x0000000c00840947 */ /* 0x000fec0003800000 */
[----:B------:R-:W0:Y:S01]  /*29f0*/  LDC.64 R2, c[0x0][0x5c8] ;  /* 0x00017200ff027b82 */ /* 0x000e220000000a00 */
[----:B-----5:R-:W-:Y:S01]  /*2a00*/  FSETP.NEU.AND P0, PT, R31, RZ, PT ;  /* 0x000000ff1f00720b */ /* 0x020fe20003f0d000 */
[----:B------:R-:W-:Y:S01]  /*2a10*/  BSSY B0, `(.L_x_32) ;  /* 0x00000de000007945 */ /* 0x000fe20003800000 */
[-C--:B0-----:R-:W-:Y:S02]  /*2a20*/  IMAD R10, R9, R2.reuse, RZ ;  /* 0x00000002090a7224 */ /* 0x081fe400078e02ff */
[----:B------:R-:W-:-:S04]  /*2a30*/  IMAD.WIDE.U32 R40, R8, R2, R6 ;  /* 0x0000000208287225 */ /* 0x000fc800078e0006 */
[----:B------:R-:W-:-:S04]  /*2a40*/  IMAD R7, R8, R3, R10 ;  /* 0x0000000308077224 */ /* 0x000fc800078e020a */
[----:B------:R-:W-:Y:S01]  /*2a50*/  IMAD.IADD R43, R41, 0x1, R7 ;  /* 0x00000001292b7824 */ /* 0x000fe200078e0207 */
[----:B------:R-:W-:Y:S06]  /*2a60*/  @!P0 BRA `(.L_x_33) ;  /* 0x0000000800948947 */ /* 0x000fec0003800000 */
[----:B------:R-:W0:Y:S01]  /*2a70*/  LDC.64 R10, c[0x0][0x5b8] ;  /* 0x00016e00ff0a7b82 */ /* 0x000e220000000a00 */
[----:B------:R-:W-:Y:S01]  /*2a80*/  ISETP.GT.AND P1, PT, R52, RZ, PT ;  /* 0x000000ff3400720c */ /* 0x000fe20003f24270 */
[----:B------:R-:W-:-:S03]  /*2a90*/  ULDC.64 UR4, c[0x0][0x5c0] ;  /* 0x0001700000047ab9 */ /* 0x000fc60000000a00 */
[----:B------:R-:W-:-:S03]  /*2aa0*/  ISETP.GT.AND P2, PT, R54, RZ, P1 ;  /* 0x000000ff3600720c */ /* 0x000fc60000f44270 */
[----:B------:R-:W1:Y:S08]  /*2ab0*/  LDC.64 R12, c[0x0][0x5b0] ;  /* 0x00016c00ff0c7b82 */ /* 0x000e700000000a00 */
[----:B------:R-:W2:Y:S01]  /*2ac0*/  LDC.64 R6, c[0x0][0x5a8] ;  /* 0x00016a00ff067b82 */ /* 0x000ea20000000a00 */
[-C--:B0-----:R-:W-:Y:S02]  /*2ad0*/  IMAD R14, R15, R10.reuse, RZ ;  /* 0x0000000a0f0e7224 */ /* 0x081fe400078e02ff */
[----:B------:R-:W-:-:S04]  /*2ae0*/  IMAD.WIDE.U32 R44, R29, R10, R4 ;  /* 0x0000000a1d2c7225 */ /* 0x000fc800078e0004 */
[----:B------:R-:W-:Y:S02]  /*2af0*/  IMAD R51, R29, R11, R14 ;  /* 0x0000000b1d337224 */ /* 0x000fe400078e020e */
[-C--:B-1----:R-:W-:Y:S02]  /*2b00*/  IMAD R11, R9, R12.reuse, RZ ;  /* 0x0000000c090b7224 */ /* 0x082fe400078e02ff */
[----:B------:R-:W-:Y:S02]  /*2b10*/  IMAD.IADD R21, R45, 0x1, R51 ;  /* 0x000000012d157824 */ /* 0x000fe400078e0233 */
[----:B------:R-:W-:Y:S02]  /*2b20*/  IMAD.MOV.U32 R20, RZ, RZ, R44 ;  /* 0x000000ffff147224 */ /* 0x000fe400078e002c */
[C---:B------:R-:W-:Y:S02]  /*2b30*/  IMAD R53, R8.reuse, R13, R11 ;  /* 0x0000000d08357224 */ /* 0x040fe400078e020b */
[----:B------:R-:W-:-:S04]  /*2b40*/  IMAD.WIDE.U32 R14, R8, R12, R20 ;  /* 0x0000000c080e7225 */ /* 0x000fc800078e0014 */
[----:B------:R-:W-:Y:S01]  /*2b50*/  IMAD.IADD R11, R15, 0x1, R53 ;  /* 0x000000010f0b7824 */ /* 0x000fe200078e0235 */
[----:B--2---:R-:W-:-:S04]  /*2b60*/  LEA R36, P0, R14, R6, 0x1 ;  /* 0x000000060e247211 */ /* 0x004fc800078008ff */
[----:B------:R-:W-:-:S05]  /*2b70*/  LEA.HI.X R37, R14, R7, R11, 0x1, P0 ;  /* 0x000000070e257211 */ /* 0x000fca00000f0c0b */
[----:B------:R-:W2:Y:S01]  /*2b80*/  @P2 LDG.E.LTC128B.U16 R11, desc[UR36][R36.64] ;  /* 0x00000024240b2981 */ /* 0x000ea2000c1e1520 */
[----:B------:R-:W-:Y:S01]  /*2b90*/  IMAD.WIDE.U32 R38, R8, R12, R4 ;  /* 0x0000000c08267225 */ /* 0x000fe200078e0004 */
[----:B------:R-:W-:Y:S01]  /*2ba0*/  ISETP.GT.AND P1, PT, R54, 0x1, P1 ;  /* 0x000000013600780c */ /* 0x000fe20000f24270 */
[----:B------:R-:W-:Y:S02]  /*2bb0*/  BSSY B1, `(.L_x_34) ;  /* 0x0000012000017945 */ /* 0x000fe40003800000 */
[----:B------:R-:W-:Y:S02]  /*2bc0*/  IMAD.IADD R39, R53, 0x1, R39 ;  /* 0x0000000135277824 */ /* 0x000fe400078e0227 */
[----:B------:R-:W-:-:S04]  /*2bd0*/  IMAD.WIDE.U32 R38, R29, R10, R38 ;  /* 0x0000000a1d267225 */ /* 0x000fc800078e0026 */
[----:B--2---:R-:W-:-:S04]  /*2be0*/  IMAD.U32 R14, R11, 0x10000, RZ ;  /* 0x000100000b0e7824 */ /* 0x004fc800078e00ff */
[----:B------:R-:W-:Y:S01]  /*2bf0*/  FMUL R15, R14, R31 ;  /* 0x0000001f0e0f7220 */ /* 0x000fe20000400000 */
[----:B------:R-:W-:-:S03]  /*2c00*/  LEA R14, P0, R40, UR4, 0x1 ;  /* 0x00000004280e7c11 */ /* 0x000fc6000f8008ff */
[----:B------:R-:W-:Y:S01]  /*2c10*/  FFMA R32, R32, R30, R15 ;  /* 0x0000001e20207223 */ /* 0x000fe2000000000f */
[----:B------:R-:W-:Y:S02]  /*2c20*/  LEA.HI.X R15, R40, UR5, R43, 0x1, P0 ;  /* 0x00000005280f7c11 */ /* 0x000fe400080f0c2b */
[----:B------:R-:W-:Y:S02]  /*2c30*/  LEA R36, P0, R38, R6, 0x1 ;  /* 0x0000000626247211 */ /* 0x000fe400078008ff */
[----:B------:R-:W-:Y:S01]  /*2c40*/  F2FP.BF16.F32.PACK_AB R37, RZ, R32 ;  /* 0x00000020ff25723e */ /* 0x000fe200000010ff */
[----:B------:R-:W-:-:S03]  /*2c50*/  IMAD.IADD R32, R51, 0x1, R39 ;  /* 0x0000000133207824 */ /* 0x000fc600078e0227 */
[----:B------:R-:W-:Y:S02]  /*2c60*/  PRMT R39, R37, 0x7610, R39 ;  /* 0x0000761025277816 */ /* 0x000fe40000000027 */
[----:B------:R-:W-:Y:S01]  /*2c70*/  LEA.HI.X R37, R38, R7, R32, 0x1, P0 ;  /* 0x0000000726257211 */ /* 0x000fe200000f0c20 */
[C---:B------:R-:W-:Y:S02]  /*2c80*/  IMAD.SHL.U32 R38, R12.reuse, 0x8, RZ ;  /* 0x000000080c267824 */ /* 0x040fe400078e00ff */
[----:B------:R0:W-:Y:S02]  /*2c90*/  @P2 STG.E.U16 desc[UR36][R14.64], R39 ;  /* 0x000000270e002986 */ /* 0x0001e4000c101524 */
[----:B0-----:R-:W-:Y:S01]  /*2ca0*/  SHF.L.U64.HI R39, R12, 0x3, R13 ;  /* 0x000000030c277819 */ /* 0x001fe2000001020d */
[----:B------:R-:W-:Y:S06]  /*2cb0*/  @!P1 BRA `(.L_x_35) ;  /* 0x0000000000049947 */ /* 0x000fec0003800000 */
[----:B------:R0:W5:Y:S02]  /*2cc0*/  LDG.E.LTC128B.U16 R11, desc[UR36][R36.64+0x2] ;  /* 0x00000224240b7981 */ /* 0x000164000c1e1520 */
.L_x_35:
[----:B------:R-:W-:Y:S05]  /*2cd0*/  BSYNC B1 ;  /* 0x0000000000017941 */ /* 0x000fea0003800000 */
.L_x_34:
[----:B-----5:R-:W-:Y:S01]  /*2ce0*/  IMAD.U32 R32, R11, 0x10000, RZ ;  /* 0x000100000b207824 */ /* 0x020fe200078e00ff */
[----:B------:R-:W-:Y:S01]  /*2cf0*/  ISETP.GT.AND P0, PT, R52, 0x8, PT ;  /* 0x000000083400780c */ /* 0x000fe20003f04270 */
[----:B------:R-:W-:Y:S01]  /*2d00*/  IMAD.WIDE.U32 R40, R8, R12, R38 ;  /* 0x0000000c08287225 */ /* 0x000fe200078e0026 */
[----:B------:R-:W-:Y:S03]  /*2d10*/  BSSY B1, `(.L_x_36) ;  /* 0x000000d000017945 */ /* 0x000fe60003800000 */
[----:B------:R-:W-:Y:S01]  /*2d20*/  FMUL R32, R32, R31 ;  /* 0x0000001f20207220 */ /* 0x000fe20000400000 */
[----:B------:R-:W-:Y:S01]  /*2d30*/  ISETP.GT.AND P2, PT, R54, RZ, P0 ;  /* 0x000000ff3600720c */ /* 0x000fe20000744270 */
[----:B------:R-:W-:Y:S02]  /*2d40*/  IMAD.IADD R43, R53, 0x1, R41 ;  /* 0x00000001352b7824 */ /* 0x000fe400078e0229 */
[----:B------:R-:W-:Y:S01]  /*2d50*/  FFMA R32, R33, R30, R32 ;  /* 0x0000001e21207223 */ /* 0x000fe20000000020 */
[----:B------:R-:W-:-:S04]  /*2d60*/  IADD3 R33, P3, R44, R40, RZ ;  /* 0x000000282c217210 */ /* 0x000fc80007f7e0ff */
[----:B0-----:R-:W-:Y:S01]  /*2d70*/  F2FP.BF16.F32.PACK_AB R37, RZ, R32 ;  /* 0x00000020ff25723e */ /* 0x001fe200000010ff */
[----:B------:R-:W-:Y:S01]  /*2d80*/  IMAD.X R36, R43, 0x1, R21, P3 ;  /* 0x000000012b247824 */ /* 0x000fe200018e0615 */
[----:B------:R-:W-:-:S03]  /*2d90*/  LEA R32, P3, R33, R6, 0x1 ;  /* 0x0000000621207211 */ /* 0x000fc600078608ff */
[----:B------:R0:W-:Y:S01]  /*2da0*/  @P1 STG.E.U16 desc[UR36][R14.64+0x2], R37 ;  /* 0x000002250e001986 */ /* 0x0001e2000c101524 */
[----:B------:R-:W-:Y:S01]  /*2db0*/  LEA.HI.X R33, R33, R7, R36, 0x1, P3 ;  /* 0x0000000721217211 */ /* 0x000fe200018f0c24 */
[----:B------:R-:W-:Y:S08]  /*2dc0*/  @!P2 BRA `(.L_x_37) ;  /* 0x000000000004a947 */ /* 0x000ff00003800000 */
[----:B------:R1:W5:Y:S02]  /*2dd0*/  LDG.E.LTC128B.U16 R11, desc[UR36][R32.64] ;  /* 0x00000024200b7981 */ /* 0x000364000c1e1520 */
.L_x_37:
[----:B------:R-:W-:Y:S05]  /*2de0*/  BSYNC B1 ;  /* 0x0000000000017941 */ /* 0x000fea0003800000 */
.L_x_36:
[----:B-----5:R-:W-:Y:S01]  /*2df0*/  IMAD.U32 R36, R11, 0x10000, RZ ;  /* 0x000100000b247824 */ /* 0x020fe200078e00ff */
[----:B-1----:R-:W-:Y:S01]  /*2e00*/  IADD3 R32, P1, R4, R40, RZ ;  /* 0x0000002804207210 */ /* 0x002fe20007f3e0ff */
[----:B------:R-:W-:Y:S01]  /*2e10*/  BSSY B1, `(.L_x_38) ;  /* 0x0000010000017945 */ /* 0x000fe20003800000 */
[----:B------:R-:W-:Y:S01]  /*2e20*/  ISETP.GT.AND P0, PT, R54, 0x1, P0 ;  /* 0x000000013600780c */ /* 0x000fe20000704270 */
[----:B0-----:R-:W-:Y:S02]  /*2e30*/  FMUL R37, R36, R31 ;  /* 0x0000001f24257220 */ /* 0x001fe40000400000 */
[----:B------:R-:W-:Y:S01]  /*2e40*/  IMAD.X R33, R5, 0x1, R43, P1 ;  /* 0x0000000105217824 */ /* 0x000fe200008e062b */
[----:B------:R-:W-:Y:S01]  /*2e50*/  LEA R14, P1, R2, R14, 0x4 ;  /* 0x0000000e020e7211 */ /* 0x000fe200078220ff */
[----:B------:R-:W-:Y:S01]  /*2e60*/  FFMA R37, R34, R30, R37 ;  /* 0x0000001e22257223 */ /* 0x000fe20000000025 */
[----:B------:R-:W-:Y:S02]  /*2e70*/  IMAD.WIDE.U32 R32, R29, R10, R32 ;  /* 0x0000000a1d207225 */ /* 0x000fe400078e0020 */
[----:B------:R-:W-:-:S02]  /*2e80*/  LEA.HI.X R15, R2, R15, R3, 0x4, P1 ;  /* 0x0000000f020f7211 */ /* 0x000fc400008f2403 */
[----:B------:R-:W-:Y:S01]  /*2e90*/  F2FP.BF16.F32.PACK_AB R37, RZ, R37 ;  /* 0x00000025ff25723e */ /* 0x000fe200000010ff */
[----:B------:R-:W-:Y:S01]  /*2ea0*/  IMAD.IADD R33, R51, 0x1, R33 ;  /* 0x0000000133217824 */ /* 0x000fe200078e0221 */
[C---:B------:R-:W-:Y:S02]  /*2eb0*/  LEA R36, P1, R32.reuse, R6, 0x1 ;  /* 0x0000000620247211 */ /* 0x040fe400078208ff */
[----:B------:R-:W-:Y:S02]  /*2ec0*/  PRMT R34, R37, 0x7610, R34 ;  /* 0x0000761025227816 */ /* 0x000fe40000000022 */
[----:B------:R-:W-:-:S03]  /*2ed0*/  LEA.HI.X R37, R32, R7, R33, 0x1, P1 ;  /* 0x0000000720257211 */ /* 0x000fc600008f0c21 */
[----:B------:R0:W-:Y:S01]  /*2ee0*/  @P2 STG.E.U16 desc[UR36][R14.64], R34 ;  /* 0x000000220e002986 */ /* 0x0001e2000c101524 */
[----:B------:R-:W-:Y:S05]  /*2ef0*/  @!P0 BRA `(.L_x_39) ;  /* 0x0000000000048947 */ /* 0x000fea0003800000 */
[----:B------:R1:W5:Y:S02]  /*2f00*/  LDG.E.LTC128B.U16 R11, desc[UR36][R36.64+0x2] ;  /* 0x00000224240b7981 */ /* 0x000364000c1e1520 */
.L_x_39:
[----:B------:R-:W-:Y:S05]  /*2f10*/  BSYNC B1 ;  /* 0x0000000000017941 */ /* 0x000fea0003800000 */
.L_x_38:
[----:B------:R-:W-:Y:S01]  /*2f20*/  IMAD.MOV.U32 R32, RZ, RZ, R40 ;  /* 0x000000ffff207224 */ /* 0x000fe200078e0028 */
[----:B------:R-:W-:Y:S01]  /*2f30*/  ISETP.GT.AND P1, PT, R52, 0x80, PT ;  /* 0x000000803400780c */ /* 0x000fe20003f24270 */
[----:B------:R-:W-:Y:S02]  /*2f40*/  IMAD.MOV.U32 R33, RZ, RZ, R43 ;  /* 0x000000ffff217224 */ /* 0x000fe400078e002b */
[----:B0----5:R-:W-:Y:S01]  /*2f50*/  IMAD.U32 R34, R11, 0x10000, RZ ;  /* 0x000100000b227824 */ /* 0x021fe200078e00ff */
[----:B------:R-:W-:Y:S01]  /*2f60*/  ISETP.GT.AND P2, PT, R54, RZ, P1 ;  /* 0x000000ff3600720c */ /* 0x000fe20000f44270 */
[----:B------:R-:W-:-:S04]  /*2f70*/  IMAD.WIDE.U32 R46, R12, 0x78, R32 ;  /* 0x000000780c2e7825 */ /* 0x000fc800078e0020 */
[----:B------:R-:W-:Y:S01]  /*2f80*/  FMUL R34, R34, R31 ;  /* 0x0000001f22227220 */ /* 0x000fe20000400000 */
[----:B------:R-:W-:Y:S01]  /*2f90*/  IMAD R41, R13, 0x78, RZ ;  /* 0x000000780d297824 */ /* 0x000fe200078e02ff */
[----:B------:R-:W-:Y:S02]  /*2fa0*/  IADD3 R13, P3, R44, R46, RZ ;  /* 0x0000002e2c0d7210 */ /* 0x000fe40007f7e0ff */
[----:B------:R-:W-:Y:S01]  /*2fb0*/  FFMA R34, R35, R30, R34 ;  /* 0x0000001e23227223 */ /* 0x000fe20000000022 */
[----:B------:R-:W-:Y:S02]  /*2fc0*/  IMAD.MOV.U32 R48, RZ, RZ, R14 ;  /* 0x000000ffff307224 */ /* 0x000fe400078e000e */
[----:B------:R-:W-:Y:S02]  /*2fd0*/  IMAD.IADD R57, R47, 0x1, R41 ;  /* 0x000000012f397824 */ /* 0x000fe400078e0229 */
[----:B------:R-:W-:Y:S01]  /*2fe0*/  F2FP.BF16.F32.PACK_AB R34, RZ, R34 ;  /* 0x00000022ff22723e */ /* 0x000fe200000010ff */
[----:B------:R-:W-:-:S02]  /*2ff0*/  IMAD.MOV.U32 R49, RZ, RZ, R15 ;  /* 0x000000ffff317224 */ /* 0x000fc400078e000f */
[----:B-1----:R-:W-:Y:S01]  /*3000*/  IMAD.X R36, R57, 0x1, R21, P3 ;  /* 0x0000000139247824 */ /* 0x002fe200018e0615 */
[C---:B------:R-:W-:Y:S02]  /*3010*/  LEA R32, P3, R13.reuse, R6, 0x1 ;  /* 0x000000060d207211 */ /* 0x040fe400078608ff */
[----:B------:R-:W-:Y:S02]  /*3020*/  PRMT R35, R34, 0x7610, R35 ;  /* 0x0000761022237816 */ /* 0x000fe40000000023 */
[----:B------:R-:W-:Y:S02]  /*3030*/  LEA.HI.X R33, R13, R7, R36, 0x1, P3 ;  /* 0x000000070d217211 */ /* 0x000fe400018f0c24 */
[----:B------:R-:W-:Y:S01]  /*3040*/  PRMT R13, R11, 0x7610, R13 ;  /* 0x000076100b0d7816 */ /* 0x000fe2000000000d */
[----:B------:R0:W-:Y:S05]  /*3050*/  @P0 STG.E.U16 desc[UR36][R48.64+0x2], R35 ;  /* 0x0000022330000986 */ /* 0x0001ea000c101524 */
[----:B------:R1:W2:Y:S01]  /*3060*/  @P2 LDG.E.LTC128B.U16 R13, desc[UR36][R32.64] ;  /* 0x00000024200d2981 */ /* 0x0002a2000c1e1520 */
[----:B------:R-:W-:Y:S01]  /*3070*/  IMAD R55, R3, 0xf0, RZ ;  /* 0x000000f003377824 */ /* 0x000fe200078e02ff */
[----:B------:R-:W-:Y:S01]  /*3080*/  BSSY B1, `(.L_x_40) ;  /* 0x0000016000017945 */ /* 0x000fe20003800000 */
[----:B0-----:R-:W-:-:S04]  /*3090*/  IMAD.WIDE.U32 R34, R12, 0x78, R38 ;  /* 0x000000780c227825 */ /* 0x001fc800078e0026 */
[----:B------:R-:W-:Y:S02]  /*30a0*/  IMAD.IADD R41, R41, 0x1, R35 ;  /* 0x0000000129297824 */ /* 0x000fe400078e0223 */
[----:B------:R-:W-:Y:S02]  /*30b0*/  IMAD.MOV.U32 R40, RZ, RZ, R34 ;  /* 0x000000ffff287224 */ /* 0x000fe400078e0022 */
[----:B------:R-:W-:-:S04]  /*30c0*/  IMAD.WIDE.U32 R48, R2, 0xf0, R48 ;  /* 0x000000f002307825 */ /* 0x000fc800078e0030 */
[----:B------:R-:W-:-:S04]  /*30d0*/  IMAD.WIDE.U32 R36, R8, R12, R40 ;  /* 0x0000000c08247225 */ /* 0x000fc800078e0028 */
[----:B-1----:R-:W-:Y:S01]  /*30e0*/  IMAD.IADD R33, R49, 0x1, R55 ;  /* 0x0000000131217824 */ /* 0x002fe200078e0237 */
[----:B------:R-:W-:Y:S01]  /*30f0*/  IADD3 R36, P0, R4, R36, RZ ;  /* 0x0000002404247210 */ /* 0x000fe20007f1e0ff */
[----:B------:R-:W-:-:S03]  /*3100*/  @P2 IMAD.MOV.U32 R32, RZ, RZ, R48 ;  /* 0x000000ffff202224 */ /* 0x000fc600078e0030 */
[----:B------:R-:W-:Y:S02]  /*3110*/  IADD3.X R37, R5, R53, R37, P0, !PT ;  /* 0x0000003505257210 */ /* 0x000fe400007fe425 */
[----:B------:R-:W-:Y:S01]  /*3120*/  ISETP.GT.AND P0, PT, R54, 0x1, P1 ;  /* 0x000000013600780c */ /* 0x000fe20000f04270 */
[----:B------:R-:W-:-:S04]  /*3130*/  IMAD.WIDE.U32 R36, R29, R10, R36 ;  /* 0x0000000a1d247225 */ /* 0x000fc800078e0024 */
[----:B--2---:R-:W-:-:S04]  /*3140*/  IMAD.U32 R42, R13, 0x10000, RZ ;  /* 0x000100000d2a7824 */ /* 0x004fc800078e00ff */
[----:B------:R-:W-:Y:S01]  /*3150*/  FMUL R11, R42, R31 ;  /* 0x0000001f2a0b7220 */ /* 0x000fe20000400000 */
[----:B------:R-:W-:-:S03]  /*3160*/  LEA R42, P1, R36, R6, 0x1 ;  /* 0x00000006242a7211 */ /* 0x000fc600078208ff */
[----:B------:R-:W-:-:S05]  /*3170*/  FFMA R11, R24, R30, R11 ;  /* 0x0000001e180b7223 */ /* 0x000fca000000000b */
[----:B------:R-:W-:Y:S01]  /*3180*/  F2FP.BF16.F32.PACK_AB R24, RZ, R11 ;  /* 0x0000000bff18723e */ /* 0x000fe200000010ff */
[----:B------:R-:W-:-:S04]  /*3190*/  IMAD.IADD R11, R51, 0x1, R37 ;  /* 0x00000001330b7824 */ /* 0x000fc800078e0225 */
[----:B------:R0:W-:Y:S01]  /*31a0*/  @P2 STG.E.U16 desc[UR36][R32.64], R24 ;  /* 0x0000001820002986 */ /* 0x0001e2000c101524 */
[----:B------:R-:W-:Y:S01]  /*31b0*/  LEA.HI.X R43, R36, R7, R11, 0x1, P1 ;  /* 0x00000007242b7211 */ /* 0x000fe200008f0c0b */
[----:B------:R-:W-:Y:S06]  /*31c0*/  @!P0 BRA `(.L_x_41) ;  /* 0x0000000000048947 */ /* 0x000fec0003800000 */
[----:B------:R1:W5:Y:S02]  /*31d0*/  LDG.E.LTC128B.U16 R13, desc[UR36][R42.64+0x2] ;  /* 0x000002242a0d7981 */ /* 0x000364000c1e1520 */
.L_x_41:
[----:B------:R-:W-:Y:S05]  /*31e0*/  BSYNC B1 ;  /* 0x0000000000017941 */ /* 0x000fea0003800000 */
.L_x_40:
[----:B-----5:R-:W-:Y:S01]  /*31f0*/  IMAD.U32 R20, R13, 0x10000, RZ ;  /* 0x000100000d147824 */ /* 0x020fe200078e00ff */
[----:B------:R-:W-:Y:S02]  /*3200*/  ISETP.GT.AND P1, PT, R52, 0x88, PT ;  /* 0x000000883400780c */ /* 0x000fe40003f24270 */
[----:B------:R-:W-:Y:S01]  /*3210*/  IADD3 R44, P3, P4, R44, R46, R38 ;  /* 0x0000002e2c2c7210 */ /* 0x000fe20007c7e026 */
[----:B------:R-:W-:Y:S01]  /*3220*/  FMUL R20, R20, R31 ;  /* 0x0000001f14147220 */ /* 0x000fe20000400000 */
[----:B------:R-:W-:Y:S02]  /*3230*/  ISETP.GT.AND P2, PT, R54, RZ, P1 ;  /* 0x000000ff3600720c */ /* 0x000fe40000f44270 */
[----:B------:R-:W-:Y:S01]  /*3240*/  IADD3.X R9, R21, R57, R39, P3, P4 ;  /* 0x0000003915097210 */ /* 0x000fe20001fe8427 */
[----:B------:R-:W-:Y:S01]  /*3250*/  FFMA R20, R25, R30, R20 ;  /* 0x0000001e19147223 */ /* 0x000fe20000000014 */
[----:B0-----:R-:W-:Y:S01]  /*3260*/  LEA R24, P3, R44, R6, 0x1 ;  /* 0x000000062c187211 */ /* 0x001fe200078608ff */
[----:B------:R-:W-:-:S03]  /*3270*/  IMAD.IADD R21, R55, 0x1, R49 ;  /* 0x0000000137157824 */ /* 0x000fc600078e0231 */
[----:B------:R-:W-:Y:S02]  /*3280*/  F2FP.BF16.F32.PACK_AB R20, RZ, R20 ;  /* 0x00000014ff14723e */ /* 0x000fe400000010ff */
[--C-:B------:R-:W-:Y:S02]  /*3290*/  LEA.HI.X R25, R44, R7, R9.reuse, 0x1, P3 ;  /* 0x000000072c197211 */ /* 0x100fe400018f0c09 */
[----:B------:R-:W-:Y:S01]  /*32a0*/  PRMT R9, R20, 0x7610, R9 ;  /* 0x0000761014097816 */ /* 0x000fe20000000009 */
[----:B------:R-:W-:-:S05]  /*32b0*/  @P0 IMAD.MOV.U32 R20, RZ, RZ, R48 ;  /* 0x000000ffff140224 */ /* 0x000fca00078e0030 */
[----:B------:R0:W-:Y:S04]  /*32c0*/  @P0 STG.E.U16 desc[UR36][R20.64+0x2], R9 ;  /* 0x0000020914000986 */ /* 0x0001e8000c101524 */
[----:B------:R-:W2:Y:S01]  /*32d0*/  @P2 LDG.E.LTC128B.U16 R13, desc[UR36][R24.64] ;  /* 0x00000024180d2981 */ /* 0x000ea2000c1e1520 */
[----:B------:R-:W-:Y:S01]  /*32e0*/  IADD3 R34, P0, R38, R34, RZ ;  /* 0x0000002226227210 */ /* 0x000fe20007f1e0ff */
[----:B------:R-:W-:Y:S01]  /*32f0*/  BSSY B1, `(.L_x_42) ;  /* 0x0000015000017945 */ /* 0x000fe20003800000 */
[----:B------:R-:W-:Y:S02]  /*3300*/  SHF.L.U64.HI R3, R2, 0x8, R3 ;  /* 0x0000000802037819 */ /* 0x000fe40000010203 */
[----:B------:R-:W-:Y:S01]  /*3310*/  ISETP.GT.AND P1, PT, R54, 0x1, P1 ;  /* 0x000000013600780c */ /* 0x000fe20000f24270 */
[----:B------:R-:W-:Y:S01]  /*3320*/  IMAD.X R35, R41, 0x1, R39, P0 ;  /* 0x0000000129237824 */ /* 0x000fe200000e0627 */
[----:B------:R-:W-:Y:S01]  /*3330*/  LEA R2, P0, R2, R14, 0x8 ;  /* 0x0000000e02027211 */ /* 0x000fe200078040ff */
[----:B0-----:R-:W-:-:S04]  /*3340*/  IMAD.WIDE.U32 R8, R8, R12, R34 ;  /* 0x0000000c08087225 */ /* 0x001fc800078e0022 */
[----:B------:R-:W-:Y:S01]  /*3350*/  IMAD.X R3, R3, 0x1, R15, P0 ;  /* 0x0000000103037824 */ /* 0x000fe200000e060f */
[----:B------:R-:W-:-:S04]  /*3360*/  IADD3 R4, P3, R4, R8, RZ ;  /* 0x0000000804047210 */ /* 0x000fc80007f7e0ff */
[----:B------:R-:W-:Y:S01]  /*3370*/  IADD3.X R5, R5, R53, R9, P3, !PT ;  /* 0x0000003505057210 */ /* 0x000fe20001ffe409 */
[----:B--2---:R-:W-:-:S04]  /*3380*/  IMAD.U32 R32, R13, 0x10000, RZ ;  /* 0x000100000d207824 */ /* 0x004fc800078e00ff */
[----:B------:R-:W-:-:S04]  /*3390*/  FMUL R11, R32, R31 ;  /* 0x0000001f200b7220 */ /* 0x000fc80000400000 */
[----:B------:R-:W-:-:S05]  /*33a0*/  FFMA R11, R26, R30, R11 ;  /* 0x0000001e1a0b7223 */ /* 0x000fca000000000b */
[----:B------:R-:W-:-:S04]  /*33b0*/  F2FP.BF16.F32.PACK_AB R11, RZ, R11 ;  /* 0x0000000bff0b723e */ /* 0x000fc800000010ff */
[----:B------:R-:W-:Y:S01]  /*33c0*/  PRMT R8, R11, 0x7610, R8 ;  /* 0x000076100b087816 */ /* 0x000fe20000000008 */
[----:B------:R-:W-:-:S04]  /*33d0*/  IMAD.WIDE.U32 R10, R29, R10, R4 ;  /* 0x0000000a1d0a7225 */ /* 0x000fc800078e0004 */
[----:B------:R0:W-:Y:S01]  /*33e0*/  @P2 STG.E.U16 desc[UR36][R2.64], R8 ;  /* 0x0000000802002986 */ /* 0x0001e2000c101524 */
[----:B------:R-:W-:Y:S01]  /*33f0*/  IMAD.IADD R4, R51, 0x1, R11 ;  /* 0x0000000133047824 */ /* 0x000fe200078e020b */
[----:B------:R-:W-:-:S04]  /*3400*/  LEA R6, P0, R10, R6, 0x1 ;  /* 0x000000060a067211 */ /* 0x000fc800078008ff */
[----:B------:R-:W-:Y:S01]  /*3410*/  LEA.HI.X R7, R10, R7, R4, 0x1, P0 ;  /* 0x000000070a077211 */ /* 0x000fe200000f0c04 */
[----:B------:R-:W-:Y:S08]  /*3420*/  @!P1 BRA `(.L_x_43) ;  /* 0x0000000000049947 */ /* 0x000ff00003800000 */
[----:B------:R2:W5:Y:S02]  /*3430*/  LDG.E.LTC128B.U16 R13, desc[UR36][R6.64+0x2] ;  /* 0x00000224060d7981 */ /* 0x000564000c1e1520 */
.L_x_43:
[----:B------:R-:W-:Y:S05]  /*3440*/  BSYNC B1 ;  /* 0x0000000000017941 */ /* 0x000fea0003800000 */
.L_x_42:
[----:B------:R-:W-:Y:S05]  /*3450*/  @!P1 BRA `(.L_x_44) ;  /* 0x0000000000e49947 */ /* 0x000fea0003800000 */
[----:B-----5:R-:W-:-:S04]  /*3460*/  IMAD.U32 R4, R13, 0x10000, RZ ;  /* 0x000100000d047824 */ /* 0x020fc800078e00ff */
[----:B------:R-:W-:-:S04]  /*3470*/  FMUL R4, R4, R31 ;  /* 0x0000001f04047220 */ /* 0x000fc80000400000 */
[----:B------:R-:W-:-:S05]  /*3480*/  FFMA R4, R27, R30, R4 ;  /* 0x0000001e1b047223 */ /* 0x000fca0000000004 */
[----:B------:R-:W-:-:S05]  /*3490*/  F2FP.BF16.F32.PACK_AB R4, RZ, R4 ;  /* 0x00000004ff04723e */ /* 0x000fca00000010ff */
[----:B------:R3:W-:Y:S01]  /*34a0*/  STG.E.U16 desc[UR36][R2.64+0x2], R4 ;  /* 0x0000020402007986 */ /* 0x0007e2000c101524 */
[----:B------:R-:W-:Y:S05]  /*34b0*/  BRA `(.L_x_44) ;  /* 0x0000000000cc7947 */ /* 0x000fea0003800000 */
.L_x_33:
[----:B------:R-:W-:Y:S01]  /*34c0*/  ISETP.GT.AND P3, PT, R52, RZ, PT ;  /* 0x000000ff3400720c */ /* 0x000fe20003f64270 */
[----:B------:R-:W-:Y:S01]  /*34d0*/  ULDC.64 UR4, c[0x0][0x5c0] ;  /* 0x0001700000047ab9 */ /* 0x000fe20000000a00 */
[-C--:B------:R-:W-:Y:S01]  /*34e0*/  FMUL R32, R32, R30.reuse ;  /* 0x0000001e20207220 */ /* 0x080fe20000400000 */
[----:B------:R-:W-:Y:S01]  /*34f0*/  LEA R4, P5, R40, UR4, 0x1 ;  /* 0x0000000428047c11 */ /* 0x000fe2000f8a08ff */
[-C--:B------:R-:W-:Y:S01]  /*3500*/  FMUL R33, R33, R30.reuse ;  /* 0x0000001e21217220 */ /* 0x080fe20000400000 */
[----:B------:R-:W-:Y:S01]  /*3510*/  ISETP.GT.AND P4, PT, R54, RZ, P3 ;  /* 0x000000ff3600720c */ /* 0x000fe20001f84270 */
[----:B------:R-:W-:Y:S01]  /*3520*/  FMUL R34, R34, R30 ;  /* 0x0000001e22227220 */ /* 0x000fe20000400000 */
[----:B------:R-:W-:Y:S01]  /*3530*/  F2FP.BF16.F32.PACK_AB R32, RZ, R32 ;  /* 0x00000020ff20723e */ /* 0x000fe200000010ff */
[-C--:B------:R-:W-:Y:S01]  /*3540*/  FMUL R35, R35, R30.reuse ;  /* 0x0000001e23237220 */ /* 0x080fe20000400000 */
[----:B------:R-:W-:Y:S01]  /*3550*/  LEA.HI.X R5, R40, UR5, R43, 0x1, P5 ;  /* 0x0000000528057c11 */ /* 0x000fe2000a8f0c2b */
[-C--:B------:R-:W-:Y:S01]  /*3560*/  FMUL R24, R24, R30.reuse ;  /* 0x0000001e18187220 */ /* 0x080fe20000400000 */
[----:B------:R-:W-:Y:S01]  /*3570*/  ISETP.GT.AND P3, PT, R54, 0x1, P3 ;  /* 0x000000013600780c */ /* 0x000fe20001f64270 */
[----:B------:R-:W-:Y:S01]  /*3580*/  IMAD R11, R3, 0xf0, RZ ;  /* 0x000000f0030b7824 */ /* 0x000fe200078e02ff */
[----:B------:R-:W-:Y:S01]  /*3590*/  ISETP.GT.AND P1, PT, R52, 0x8, PT ;  /* 0x000000083400780c */ /* 0x000fe20003f24270 */
[-C--:B------:R-:W-:Y:S01]  /*35a0*/  FMUL R25, R25, R30.reuse ;  /* 0x0000001e19197220 */ /* 0x080fe20000400000 */
[----:B------:R-:W-:Y:S01]  /*35b0*/  F2FP.BF16.F32.PACK_AB R33, RZ, R33 ;  /* 0x00000021ff21723e */ /* 0x000fe200000010ff */
[----:B------:R-:W-:Y:S01]  /*35c0*/  FMUL R26, R26, R30 ;  /* 0x0000001e1a1a7220 */ /* 0x000fe20000400000 */
[----:B------:R-:W-:Y:S01]  /*35d0*/  LEA R6, P5, R2, R4, 0x4 ;  /* 0x0000000402067211 */ /* 0x000fe200078a20ff */
[----:B------:R-:W-:Y:S01]  /*35e0*/  @P4 STG.E.U16 desc[UR36][R4.64], R32 ;  /* 0x0000002004004986 */ /* 0x000fe2000c101524 */
[----:B------:R-:W-:Y:S01]  /*35f0*/  ISETP.GT.AND P4, PT, R54, RZ, P1 ;  /* 0x000000ff3600720c */ /* 0x000fe20000f84270 */
[----:B------:R-:W-:Y:S01]  /*3600*/  FMUL R27, R27, R30 ;  /* 0x0000001e1b1b7220 */ /* 0x000fe20000400000 */
[----:B------:R-:W-:-:S02]  /*3610*/  ISETP.GT.AND P2, PT, R52, 0x80, PT ;  /* 0x000000803400780c */ /* 0x000fc40003f44270 */
[----:B------:R-:W-:Y:S01]  /*3620*/  F2FP.BF16.F32.PACK_AB R34, RZ, R34 ;  /* 0x00000022ff22723e */ /* 0x000fe200000010ff */
[----:B------:R0:W-:Y:S01]  /*3630*/  @P3 STG.E.U16 desc[UR36][R4.64+0x2], R33 ;  /* 0x0000022104003986 */ /* 0x0001e2000c101524 */
[----:B------:R-:W-:Y:S02]  /*3640*/  LEA.HI.X R7, R2, R5, R3, 0x4, P5 ;  /* 0x0000000502077211 */ /* 0x000fe400028f2403 */
[----:B------:R-:W-:Y:S02]  /*3650*/  ISETP.GT.AND P3, PT, R54, RZ, P2 ;  /* 0x000000ff3600720c */ /* 0x000fe40001764270 */
[----:B------:R-:W-:Y:S02]  /*3660*/  ISETP.GT.AND P0, PT, R52, 0x88, PT ;  /* 0x000000883400780c */ /* 0x000fe40003f04270 */
[C---:B------:R-:W-:Y:S01]  /*3670*/  ISETP.GT.AND P1, PT, R54.reuse, 0x1, P1 ;  /* 0x000000013600780c */ /* 0x040fe20000f24270 */
[----:B------:R-:W-:Y:S01]  /*3680*/  @P4 STG.E.U16 desc[UR36][R6.64], R34 ;  /* 0x0000002206004986 */ /* 0x000fe2000c101524 */
[----:B------:R-:W-:-:S02]  /*3690*/  ISETP.GT.AND P4, PT, R54, RZ, P0 ;  /* 0x000000ff3600720c */ /* 0x000fc40000784270 */
[----:B------:R-:W-:Y:S01]  /*36a0*/  ISETP.GT.AND P0, PT, R54, 0x1, P0 ;  /* 0x000000013600780c */ /* 0x000fe20000704270 */
[----:B0-----:R-:W-:Y:S01]  /*36b0*/  IMAD.WIDE.U32 R4, R2, 0xf0, R6 ;  /* 0x000000f002047825 */ /* 0x001fe200078e0006 */
[----:B------:R-:W-:Y:S02]  /*36c0*/  ISETP.GT.AND P2, PT, R54, 0x1, P2 ;  /* 0x000000013600780c */ /* 0x000fe40001744270 */
[C---:B------:R-:W-:Y:S01]  /*36d0*/  SHF.L.U64.HI R9, R2.reuse, 0x8, R3 ;  /* 0x0000000802097819 */ /* 0x040fe20000010203 */
[C-C-:B------:R-:W-:Y:S01]  /*36e0*/  IMAD.IADD R3, R11.reuse, 0x1, R5.reuse ;  /* 0x000000010b037824 */ /* 0x140fe200078e0205 */
[----:B------:R-:W-:Y:S01]  /*36f0*/  LEA R8, P5, R2, R6, 0x8 ;  /* 0x0000000602087211 */ /* 0x000fe200078a40ff */
[----:B------:R-:W-:Y:S01]  /*3700*/  @P3 IMAD.MOV.U32 R2, RZ, RZ, R4 ;  /* 0x000000ffff023224 */ /* 0x000fe200078e0004 */
[----:B------:R-:W-:Y:S01]  /*3710*/  F2FP.BF16.F32.PACK_AB R35, RZ, R35 ;  /* 0x00000023ff23723e */ /* 0x000fe200000010ff */
[----:B------:R-:W-:Y:S01]  /*3720*/  IMAD.IADD R5, R11, 0x1, R5 ;  /* 0x000000010b057824 */ /* 0x000fe200078e0205 */
[----:B------:R-:W-:Y:S01]  /*3730*/  F2FP.BF16.F32.PACK_AB R24, RZ, R24 ;  /* 0x00000018ff18723e */ /* 0x000fe200000010ff */
[----:B------:R-:W-:Y:S01]  /*3740*/  IMAD.X R9, R9, 0x1, R7, P5 ;  /* 0x0000000109097824 */ /* 0x000fe200028e0607 */
[----:B------:R-:W-:Y:S01]  /*3750*/  F2FP.BF16.F32.PACK_AB R25, RZ, R25 ;  /* 0x00000019ff19723e */ /* 0x000fe200000010ff */
[----:B------:R-:W-:Y:S01]  /*3760*/  @P1 STG.E.U16 desc[UR36][R6.64+0x2], R35 ;  /* 0x0000022306001986 */ /* 0x000fe2000c101524 */
[----:B------:R-:W-:-:S02]  /*3770*/  F2FP.BF16.F32.PACK_AB R26, RZ, R26 ;  /* 0x0000001aff1a723e */ /* 0x000fc400000010ff */
[----:B------:R-:W-:Y:S01]  /*3780*/  F2FP.BF16.F32.PACK_AB R27, RZ, R27 ;  /* 0x0000001bff1b723e */ /* 0x000fe200000010ff */
[----:B------:R0:W-:Y:S04]  /*3790*/  @P3 STG.E.U16 desc[UR36][R2.64], R24 ;  /* 0x0000001802003986 */ /* 0x0001e8000c101524 */
[----:B------:R4:W-:Y:S04]  /*37a0*/  @P2 STG.E.U16 desc[UR36][R4.64+0x2], R25 ;  /* 0x0000021904002986 */ /* 0x0009e8000c101524 */
[----:B------:R4:W-:Y:S01]  /*37b0*/  @P4 STG.E.U16 desc[UR36][R8.64], R26 ;  /* 0x0000001a08004986 */ /* 0x0009e2000c101524 */
[----:B0-----:R-:W-:-:S02]  /*37c0*/  @P0 IMAD.MOV.U32 R2, RZ, RZ, R8 ;  /* 0x000000ffff020224 */ /* 0x001fc400078e0008 */
[----:B------:R-:W-:-:S05]  /*37d0*/  @P0 IMAD.MOV.U32 R3, RZ, RZ, R9 ;  /* 0x000000ffff030224 */ /* 0x000fca00078e0009 */
[----:B------:R4:W-:Y:S02]  /*37e0*/  @P0 STG.E.U16 desc[UR36][R2.64+0x2], R27 ;  /* 0x0000021b02000986 */ /* 0x0009e4000c101524 */
.L_x_44:
[----:B------:R-:W-:Y:S05]  /*37f0*/  BSYNC B0 ;  /* 0x0000000000007941 */ /* 0x000fea0003800000 */
.L_x_32:
[----:B------:R-:W-:Y:S01]  /*3800*/  ULDC UR4, c[0x0][0xc] ;  /* 0x0000030000047ab9 */ /* 0x000fe20000000800 */
[----:B------:R-:W-:Y:S01]  /*3810*/  ULDC UR5, c[0x0][0x10] ;  /* 0x0000040000057ab9 */ /* 0x000fe20000000800 */
[----:B0--34-:R-:W0:Y:S01]  /*3820*/  LDC R3, c[0x0][0x14] ;  /* 0x00000500ff037b82 */ /* 0x019e220000000800 */
[----:B------:R-:W-:Y:S01]  /*3830*/  UIMAD.WIDE.U32 UR4, UR4, UR5, URZ ;  /* 0x00000005040472a5 */ /* 0x000fe2000f8e003f */
[----:B------:R-:W-:Y:S01]  /*3840*/  PRMT R2, RZ, 0x7610, R2 ;  /* 0x00007610ff027816 */ /* 0x000fe20000000002 */
[----:B------:R-:W-:Y:S02]  /*3850*/  IMAD.MOV.U32 R36, RZ, RZ, -0x1 ;  /* 0xffffffffff247424 */ /* 0x000fe400078e00ff */
[----:B------:R-:W-:Y:S02]  /*3860*/  IMAD.MOV.U32 R29, RZ, RZ, -0x1 ;  /* 0xffffffffff1d7424 */ /* 0x000fe400078e00ff */
[----:B0-----:R-:W-:-:S04]  /*3870*/  IMAD.WIDE.U32 R18, R3, UR4, R18 ;  /* 0x0000000403127c25 */ /* 0x001fc8000f8e0012 */
[----:B------:R-:W-:Y:S01]  /*3880*/  IMAD R3, R3, UR5, RZ ;  /* 0x0000000503037c24 */ /* 0x000fe2000f8e02ff */
[----:B------:R-:W-:Y:S02]  /*3890*/  ULDC.64 UR4, c[0x0][0x650] ;  /* 0x0001940000047ab9 */ /* 0x000fe40000000a00 */
[----:B------:R-:W-:Y:S01]  /*38a0*/  ISETP.GE.U32.AND P0, PT, R18, UR4, PT ;  /* 0x0000000412007c0c */ /* 0x000fe2000bf06070 */
[----:B------:R-:W-:-:S05]  /*38b0*/  IMAD.IADD R19, R19, 0x1, R3 ;  /* 0x0000000113137824 */ /* 0x000fca00078e0203 */
[----:B------:R-:W-:-:S13]  /*38c0*/  ISETP.GE.U32.AND.EX P0, PT, R19, UR5, PT, P0 ;  /* 0x0000000513007c0c */ /* 0x000fda000bf06100 */
[----:B------:R-:W-:Y:S05]  /*38d0*/  @P0 BRA `(.L_x_45) ;  /* 0x0000000400640947 */ /* 0x000fea0003800000 */
[----:B------:R-:W0:Y:S01]  /*38e0*/  S2R R10, SR_CTAID.X ;  /* 0x00000000000a7919 */ /* 0x000e220000002500 */
[----:B------:R-:W3:Y:S01]  /*38f0*/  LDC.64 R8, c[0x0][0x628] ;  /* 0x00018a00ff087b82 */ /* 0x000ee20000000a00 */
[----:B------:R-:W-:Y:S01]  /*3900*/  ULDC UR4, c[0x0][0x150] ;  /* 0x0000540000047ab9 */ /* 0x000fe20000000800 */
[----:B--2---:R-:W-:Y:S01]  /*3910*/  IMAD.MOV.U32 R6, RZ, RZ, R18 ;  /* 0x000000ffff067224 */ /* 0x004fe200078e0012 */
[----:B------:R-:W2:Y:S01]  /*3920*/  S2R R20, SR_CTAID.Y ;  /* 0x0000000000147919 */ /* 0x000ea20000002600 */
[----:B------:R-:W-:-:S04]  /*3930*/  IMAD.MOV.U32 R7, RZ, RZ, R19 ;  /* 0x000000ffff077224 */ /* 0x000fc800078e0013 */
[----:B------:R-:W4:Y:S08]  /*3940*/  LDC R15, c[0x0][0x144] ;  /* 0x00005100ff0f7b82 */ /* 0x000f300000000800 */
[----:B------:R-:W1:Y:S08]  /*3950*/  LDC R0, c[0x0][0x630] ;  /* 0x00018c00ff007b82 */ /* 0x000e700000000800 */
[----:B-----5:R-:W1:Y:S01]  /*3960*/  LDC.64 R12, c[0x0][0x620] ;  /* 0x00018800ff0c7b82 */ /* 0x020e620000000a00 */
[----:B---3--:R-:W-:-:S04]  /*3970*/  ISETP.NE.U32.AND P0, PT, R8, RZ, PT ;  /* 0x000000ff0800720c */ /* 0x008fc80003f05070 */
[----:B------:R-:W-:Y:S02]  /*3980*/  ISETP.NE.AND.EX P0, PT, R9, RZ, PT, P0 ;  /* 0x000000ff0900720c */ /* 0x000fe40003f05300 */
[----:B0-----:R-:W-:-:S05]  /*3990*/  I2FP.F32.U32 R2, R10 ;  /* 0x0000000a00027245 */ /* 0x001fca0000201000 */
[----:B------:R-:W-:-:S04]  /*39a0*/  FMUL R2, R2, UR4 ;  /* 0x0000000402027c20 */ /* 0x000fc80008400000 */
[----:B------:R0:W3:Y:S02]  /*39b0*/  F2I.U32.TRUNC.NTZ R14, R2 ;  /* 0x00000002000e7305 */ /* 0x0000e4000020f000 */
[----:B--2-4-:R-:W-:Y:S05]  /*39c0*/  @!P0 BRA `(.L_x_46) ;  /* 0x0000000000288947 */ /* 0x014fea0003800000 */
[----:B------:R-:W2:Y:S02]  /*39d0*/  LDC R3, c[0x0][0x634] ;  /* 0x00018d00ff037b82 */ /* 0x000ea40000000800 */
[----:B--2---:R-:W-:-:S05]  /*39e0*/  IADD3 R7, P0, R18, R3, RZ ;  /* 0x0000000312077210 */ /* 0x004fca0007f1e0ff */
[----:B------:R-:W-:-:S04]  /*39f0*/  IMAD.X R11, RZ, RZ, R19, P0 ;  /* 0x000000ffff0b7224 */ /* 0x000fc800000e0613 */
[----:B0-----:R-:W-:-:S04]  /*3a00*/  IMAD.WIDE.U32 R2, R11, R8, RZ ;  /* 0x000000080b027225 */ /* 0x001fc800078e00ff */
[----:B------:R-:W-:-:S04]  /*3a10*/  IMAD.WIDE.U32 R4, P0, R7, R9, R2 ;  /* 0x0000000907047225 */ /* 0x000fc80007800002 */
[----:B------:R-:W-:-:S04]  /*3a20*/  IMAD.WIDE.U32 R2, R7, R8, RZ ;  /* 0x0000000807027225 */ /* 0x000fc800078e00ff */
[----:B------:R-:W-:Y:S01]  /*3a30*/  IMAD.X R7, RZ, RZ, RZ, P0 ;  /* 0x000000ffff077224 */ /* 0x000fe200000e06ff */
[----:B------:R-:W-:Y:S01]  /*3a40*/  IADD3 RZ, P0, R3, R4, RZ ;  /* 0x0000000403ff7210 */ /* 0x000fe20007f1e0ff */
[----:B------:R-:W-:-:S04]  /*3a50*/  IMAD.MOV.U32 R6, RZ, RZ, R5 ;  /* 0x000000ffff067224 */ /* 0x000fc800078e0005 */
[----:B------:R-:W-:-:S08]  /*3a60*/  IMAD.WIDE.U32.X R6, R11, R9, R6, P0 ;  /* 0x000000090b067225 */ /* 0x000fd000000e0406 */
.L_x_46:
[----:B------:R-:W2:Y:S01]  /*3a70*/  LDC.64 R26, c[0x0][0x640] ;  /* 0x00019000ff1a7b82 */ /* 0x000ea20000000a00 */
[-CC-:B-1----:R-:W-:Y:S01]  /*3a80*/  SHF.R.U64 R29, R6, R0.reuse, R7.reuse ;  /* 0x00000000061d7219 */ /* 0x182fe20000001207 */
[----:B---3--:R-:W-:Y:S01]  /*3a90*/  IMAD.MOV R14, RZ, RZ, -R14 ;  /* 0x000000ffff0e7224 */ /* 0x008fe200078e0a0e */
[----:B------:R-:W-:Y:S01]  /*3aa0*/  SHF.R.U32.HI R0, RZ, R0, R7 ;  /* 0x00000000ff007219 */ /* 0x000fe20000011607 */
[----:B------:R-:W-:Y:S01]  /*3ab0*/  ULDC UR4, c[0x0][0x154] ;  /* 0x0000550000047ab9 */ /* 0x000fe20000000800 */
[----:B------:R-:W-:Y:S01]  /*3ac0*/  IADD3 R5, P0, RZ, -R29, RZ ;  /* 0x8000001dff057210 */ /* 0x000fe20007f1e0ff */
[----:B------:R-:W-:Y:S02]  /*3ad0*/  IMAD R15, R15, R14, R10 ;  /* 0x0000000e0f0f7224 */ /* 0x000fe400078e020a */
[----:B------:R-:W1:Y:S01]  /*3ae0*/  LDC R4, c[0x0][0x618] ;  /* 0x00018600ff047b82 */ /* 0x000e620000000800 */
[----:B------:R-:W-:Y:S02]  /*3af0*/  IMAD.MOV.U32 R7, RZ, RZ, 0x1 ;  /* 0x00000001ff077424 */ /* 0x000fe400078e00ff */
[----:B------:R-:W-:-:S04]  /*3b00*/  IMAD.X R3, RZ, RZ, ~R0, P0 ;  /* 0x000000ffff037224 */ /* 0x000fc800000e0e00 */
[-C--:B------:R-:W-:Y:S01]  /*3b10*/  IMAD R0, R3, R12.reuse, RZ ;  /* 0x0000000c03007224 */ /* 0x080fe200078e02ff */
[----:B------:R-:W3:Y:S01]  /*3b20*/  LDC R6, c[0x0][0x608] ;  /* 0x00018200ff067b82 */ /* 0x000ee20000000800 */
[----:B0-----:R-:W-:-:S04]  /*3b30*/  IMAD.WIDE.U32 R2, R5, R12, R18 ;  /* 0x0000000c05027225 */ /* 0x001fc800078e0012 */
[----:B------:R-:W-:Y:S01]  /*3b40*/  IMAD R5, R5, R13, R0 ;  /* 0x0000000d05057224 */ /* 0x000fe200078e0200 */
[----:B------:R-:W-:Y:S02]  /*3b50*/  I2FP.F32.U32 R0, R20 ;  /* 0x0000001400007245 */ /* 0x000fe40000201000 */
[----:B------:R-:W0:Y:S01]  /*3b60*/  LDC R24, c[0x0][0x658] ;  /* 0x00019600ff187b82 */ /* 0x000e220000000800 */
[----:B------:R-:W-:Y:S01]  /*3b70*/  IMAD.IADD R3, R3, 0x1, R5 ;  /* 0x0000000103037824 */ /* 0x000fe200078e0205 */
[----:B--2---:R-:W-:Y:S01]  /*3b80*/  ISETP.NE.U32.AND P0, PT, R26, RZ, PT ;  /* 0x000000ff1a00720c */ /* 0x004fe20003f05070 */
[----:B------:R-:W-:Y:S01]  /*3b90*/  FMUL R0, R0, UR4 ;  /* 0x0000000400007c20 */ /* 0x000fe20008400000 */
[----:B------:R-:W-:Y:S02]  /*3ba0*/  IMAD.MOV.U32 R5, RZ, RZ, -0x1 ;  /* 0xffffffffff057424 */ /* 0x000fe400078e00ff */
[----:B------:R-:W-:Y:S01]  /*3bb0*/  ISETP.NE.AND.EX P0, PT, R27, RZ, PT, P0 ;  /* 0x000000ff1b00720c */ /* 0x000fe20003f05300 */
[----:B------:R2:W4:Y:S01]  /*3bc0*/  F2I.U32.TRUNC.NTZ R12, R0 ;  /* 0x00000000000c7305 */ /* 0x000522000020f000 */
[----:B------:R-:W2:Y:S01]  /*3bd0*/  LDC R13, c[0x0][0x148] ;  /* 0x00005200ff0d7b82 */ /* 0x000ea20000000800 */
[----:B-1----:R-:W-:-:S02]  /*3be0*/  SHF.R.U64 R10, R2, R4, R3 ;  /* 0x00000004020a7219 */ /* 0x002fc40000001203 */
[----:B------:R-:W-:-:S05]  /*3bf0*/  SHF.R.U32.HI R3, RZ, R4, R3 ;  /* 0x00000004ff037219 */ /* 0x000fca0000011603 */
[----:B------:R-:W1:Y:S01]  /*3c00*/  LDC R14, c[0x0][0x600] ;  /* 0x00018000ff0e7b82 */ /* 0x000e620000000800 */
[-CC-:B---3--:R-:W-:Y:S02]  /*3c10*/  SHF.R.U64 R8, R10, R6.reuse, R3.reuse ;  /* 0x000000060a087219 */ /* 0x188fe40000001203 */
[----:B------:R-:W-:-:S05]  /*3c20*/  SHF.R.U32.HI R3, RZ, R6, R3 ;  /* 0x00000006ff037219 */ /* 0x000fca0000011603 */
[----:B------:R-:W3:Y:S01]  /*3c30*/  LDC R25, c[0x0][0x648] ;  /* 0x00019200ff197b82 */ /* 0x000ee20000000800 */
[-CC-:B0-----:R-:W-:Y:S02]  /*3c40*/  SHF.R.U64 R11, R8, R24.reuse, R3.reuse ;  /* 0x00000018080b7219 */ /* 0x181fe40000001203 */
[-C--:B------:R-:W-:Y:S02]  /*3c50*/  SHF.L.U32 R5, R5, R24.reuse, RZ ;  /* 0x0000001805057219 */ /* 0x080fe400000006ff */
[-C--:B------:R-:W-:Y:S01]  /*3c60*/  SHF.R.U32.HI R3, RZ, R24.reuse, R3 ;  /* 0x00000018ff037219 */ /* 0x080fe20000011603 */
[----:B------:R-:W-:Y:S01]  /*3c70*/  IMAD.MOV.U32 R2, RZ, RZ, R11 ;  /* 0x000000ffff027224 */ /* 0x000fe200078e000b */
[----:B------:R-:W-:Y:S01]  /*3c80*/  SHF.L.U32 R24, R7, R24, RZ ;  /* 0x0000001807187219 */ /* 0x000fe200000006ff */
[----:B------:R-:W0:Y:S01]  /*3c90*/  LDC R32, c[0x0][0x638] ;  /* 0x00018e00ff207b82 */ /* 0x000e220000000800 */
[----:B------:R-:W-:-:S07]  /*3ca0*/  LOP3.LUT R21, RZ, R5, RZ, 0x33, !PT ;  /* 0x00000005ff157212 */ /* 0x000fce00078e33ff */
[----:B------:R-:W0:Y:S01]  /*3cb0*/  LDC R33, c[0x0][0x610] ;  /* 0x00018400ff217b82 */ /* 0x000e220000000800 */
[----:B----4-:R-:W-:Y:S05]  /*3cc0*/  @!P0 BRA `(.L_x_47) ;  /* 0x0000000000288947 */ /* 0x010fea0003800000 */
[----:B--2---:R-:W2:Y:S02]  /*3cd0*/  LDC R0, c[0x0][0x64c] ;  /* 0x00019300ff007b82 */ /* 0x004ea40000000800 */
[----:B--2---:R-:W-:-:S05]  /*3ce0*/  IADD3 R7, P0, R11, R0, RZ ;  /* 0x000000000b077210 */ /* 0x004fca0007f1e0ff */
        /* <DEDUP_REMOVED lines=8> */
.L_x_47:
[----:B------:R-:W-:Y:S01]  /*3d70*/  ISETP.NE.AND P0, PT, R22, 0x1, PT ;  /* 0x000000011600780c */ /* 0x000fe20003f05270 */
[----:B-1----:R-:W-:Y:S01]  /*3d80*/  VIADD R5, R14, 0xffffffff ;  /* 0xffffffff0e057836 */ /* 0x002fe20000000000 */
[----:B--23--:R-:W-:Y:S01]  /*3d90*/  SHF.R.U64 R0, R2, R25, R3 ;  /* 0x0000001902007219 */ /* 0x00cfe20000001203 */
[----:B------:R-:W-:Y:S01]  /*3da0*/  IMAD.MOV R12, RZ, RZ, -R12 ;  /* 0x000000ffff0c7224 */ /* 0x000fe200078e0a0c */
[----:B------:R-:W-:Y:S01]  /*3db0*/  LOP3.LUT R3, R8, R21, RZ, 0xc0, !PT ;  /* 0x0000001508037212 */ /* 0x000fe200078ec0ff */
[----:B------:R-:W-:Y:S02]  /*3dc0*/  IMAD.MOV.U32 R4, RZ, RZ, 0x1 ;  /* 0x00000001ff047424 */ /* 0x000fe400078e00ff */
[----:B------:R-:W-:Y:S02]  /*3dd0*/  IMAD.MOV R2, RZ, RZ, -R0 ;  /* 0x000000ffff027224 */ /* 0x000fe400078e0a00 */
[----:B------:R-:W-:Y:S01]  /*3de0*/  IMAD R0, R24, R0, R3 ;  /* 0x0000000018007224 */ /* 0x000fe200078e0203 */
[----:B------:R-:W-:Y:S01]  /*3df0*/  LOP3.LUT R3, R10, R5, RZ, 0xc0, !PT ;  /* 0x000000050a037212 */ /* 0x000fe200078ec0ff */
[----:B0-----:R-:W-:-:S02]  /*3e00*/  IMAD R2, R2, R32, R11 ;  /* 0x0000002002027224 */ /* 0x001fc400078e020b */
[----:B------:R-:W-:Y:S02]  /*3e10*/  @P0 IMAD R15, R13, R12, R20 ;  /* 0x0000000c0d0f0224 */ /* 0x000fe400078e0214 */
[----:B------:R-:W-:Y:S01]  /*3e20*/  IMAD R3, R2, R14, R3 ;  /* 0x0000000e02037224 */ /* 0x000fe200078e0203 */
[----:B------:R-:W-:Y:S01]  /*3e30*/  PRMT R2, R4, 0x7610, R2 ;  /* 0x0000761004027816 */ /* 0x000fe20000000002 */
[----:B------:R-:W-:-:S05]  /*3e40*/  IMAD R0, R0, R33, R15 ;  /* 0x0000002100007224 */ /* 0x000fca00078e020f */
[----:B------:R-:W-:Y:S02]  /*3e50*/  SEL R36, R3, R0, !P0 ;  /* 0x0000000003247207 */ /* 0x000fe40004000000 */
[----:B------:R-:W-:-:S07]  /*3e60*/  SEL R0, R0, R3, !P0 ;  /* 0x0000000300007207 */ /* 0x000fce0004000000 */
.L_x_45:
[----:B------:R-:W-:Y:S01]  /*3e70*/  LOP3.LUT P0, RZ, R2, 0xff, RZ, 0xc0, !PT ;  /* 0x000000ff02ff7812 */ /* 0x000fe2000780c0ff */
[----:B------:R-:W-:-:S12]  /*3e80*/  IMAD.MOV.U32 R37, RZ, RZ, R0 ;  /* 0x000000ffff257224 */ /* 0x000fd800078e0000 */
[----:B------:R-:W-:Y:S05]  /*3e90*/  @P0 BRA `(.L_x_48) ;  /* 0xffffffd000d40947 */ /* 0x000fea000383ffff */
[----:B------:R-:W-:Y:S05]  /*3ea0*/  EXIT ;  /* 0x000000000000794d */ /* 0x000fea0003800000 */
.L_x_7:
[----:B0-----:R-:W-:Y:S01]  /*3eb0*/  ULDC.64 UR4, c[0x0][0x650] ;  /* 0x0001940000047ab9 */ /* 0x001fe20000000a00 */
        /* <DEDUP_REMOVED lines=25> */
.L_x_50:
        /* <DEDUP_REMOVED lines=11> */
[----:B------:R-:W-:Y:S01]  /*4100*/  IMAD.MOV.U32 R8, RZ, RZ, -0x1 ;  /* 0xffffffffff087424 */ /* 0x000fe200078e00ff */
[----:B------:R-:W3:Y:S01]  /*4110*/  LDC R27, c[0x0][0x658] ;  /* 0x00019600ff1b7b82 */ /* 0x000ee20000000800 */
[----:B------:R-:W-:Y:S01]  /*4120*/  IMAD.IADD R7, R7, 0x1, R9 ;  /* 0x0000000107077824 */ /* 0x000fe200078e0209 */
[----:B0-----:R-:W-:-:S04]  /*4130*/  ISETP.NE.U32.AND P0, PT, R28, RZ, PT ;  /* 0x000000ff1c00720c */ /* 0x001fc80003f05070 */
        /* <DEDUP_REMOVED lines=25> */
.L_x_51:
[----:B------:R-:W-:Y:S01]  /*42d0*/  ISETP.NE.AND P0, PT, R22, 0x1, PT ;  /* 0x000000011600780c */ /* 0x000fe20003f05270 */
[----:B0-----:R-:W-:Y:S01]  /*42e0*/  VIADD R13, R23, 0xffffffff ;  /* 0xffffffff170d7836 */ /* 0x001fe20000000000 */
[----:B-1----:R-:W-:Y:S02]  /*42f0*/  SHF.R.U64 R6, R6, R24, R7 ;  /* 0x0000001806067219 */ /* 0x002fe40000001207 */
[----:B------:R-:W-:Y:S02]  /*4300*/  SHF.L.U32 R26, R26, R27, RZ ;  /* 0x0000001b1a1a7219 */ /* 0x000fe400000006ff */
[----:B------:R-:W-:Y:S01]  /*4310*/  LOP3.LUT R3, R21, R30, RZ, 0xc0, !PT ;  /* 0x0000001e15037212 */ /* 0x000fe200078ec0ff */
[----:B------:R-:W-:Y:S01]  /*4320*/  IMAD.MOV R7, RZ, RZ, -R6 ;  /* 0x000000ffff077224 */ /* 0x000fe200078e0a06 */
[----:B------:R-:W-:Y:S01]  /*4330*/  LOP3.LUT R13, R12, R13, RZ, 0xc0, !PT ;  /* 0x0000000d0c0d7212 */ /* 0x000fe200078ec0ff */
[----:B------:R-:W-:Y:S02]  /*4340*/  IMAD.MOV.U32 R12, RZ, RZ, R15 ;  /* 0x000000ffff0c7224 */ /* 0x000fe400078e000f */
[----:B------:R-:W-:-:S02]  /*4350*/  IMAD R3, R26, R6, R3 ;  /* 0x000000061a037224 */ /* 0x000fc400078e0203 */
[----:B------:R-:W-:Y:S02]  /*4360*/  @P0 IMAD R4, R5, R14, R2 ;  /* 0x0000000e05040224 */ /* 0x000fe400078e0202 */
[----:B--2---:R-:W-:Y:S02]  /*4370*/  IMAD R2, R7, R25, R20 ;  /* 0x0000001907027224 */ /* 0x004fe400078e0214 */
[----:B---3--:R-:W-:Y:S02]  /*4380*/  IMAD R4, R3, R31, R4 ;  /* 0x0000001f03047224 */ /* 0x008fe400078e0204 */
[----:B------:R-:W-:Y:S02]  /*4390*/  IMAD R13, R2, R23, R13 ;  /* 0x00000017020d7224 */ /* 0x000fe400078e020d */
[----:B------:R-:W-:-:S03]  /*43a0*/  IMAD.MOV.U32 R6, RZ, RZ, 0x1 ;  /* 0x00000001ff067424 */ /* 0x000fc600078e00ff */
[----:B------:R-:W-:Y:S02]  /*43b0*/  SEL R11, R13, R4, !P0 ;  /* 0x000000040d0b7207 */ /* 0x000fe40004000000 */
[----:B------:R-:W-:-:S07]  /*43c0*/  SEL R13, R4, R13, !P0 ;  /* 0x0000000d040d7207 */ /* 0x000fce0004000000 */
.L_x_49:
[----:B------:R-:W-:-:S08]  /*43d0*/  NOP ;  /* 0x0000000000007918 */ /* 0x000fd00000000000 */
[----:B------:R-:W0:-:S00]  /*43e0*/  USETMAXREG.DEALLOC.CTAPOOL 0x28 ;  /* 0x00000028000079c8 */ /* 0x000e0000080e0500 */
[----:B0-----:R-:W-:-:S13]  /*43f0*/  ISETP.NE.AND P0, PT, R0, RZ, PT ;  /* 0x000000ff0000720c */ /* 0x001fda0003f05270 */
[----:B------:R-:W-:Y:S05]  /*4400*/  @P0 EXIT ;  /* 0x000000000000094d */ /* 0x000fea0003800000 */
[----:B------:R-:W-:Y:S01]  /*4410*/  LOP3.LUT P0, RZ, R6, 0xff, RZ, 0xc0, !PT ;  /* 0x000000ff06ff7812 */ /* 0x000fe2000780c0ff */
[----:B------:R-:W-:Y:S02]  /*4420*/  IMAD.MOV.U32 R0, RZ, RZ, 0x1 ;  /* 0x00000001ff007424 */ /* 0x000fe400078e00ff */
[----:B------:R-:W-:-:S10]  /*4430*/  IMAD.MOV.U32 R10, RZ, RZ, RZ ;  /* 0x000000ffff0a7224 */ /* 0x000fd400078e00ff */
[----:B------:R-:W-:Y:S05]  /*4440*/  @!P0 BRA `(.L_x_52) ;  /* 0x0000000c00648947 */ /* 0x000fea0003800000 */
[----:B------:R-:W0:Y:S01]  /*4450*/  LDC R0, c[0x0][0x28c] ;  /* 0x0000a300ff007b82 */ /* 0x000e220000000800 */
[----:B------:R-:W1:Y:S01]  /*4460*/  S2R R6, SR_CgaCtaId ;  /* 0x0000000000067919 */ /* 0x000e620000008800 */
[----:B------:R-:W-:Y:S01]  /*4470*/  BSSY B0, `(.L_x_52) ;  /* 0x00000d6000007945 */ /* 0x000fe20003800000 */
[----:B------:R-:W-:Y:S01]  /*4480*/  IMAD.MOV.U32 R9, RZ, RZ, 0x1 ;  /* 0x00000001ff097424 */ /* 0x000fe200078e00ff */
[----:B------:R-:W-:Y:S01]  /*4490*/  LOP3.LUT R8, R17, 0x2, RZ, 0xfc, !PT ;  /* 0x0000000211087812 */ /* 0x000fe200078efcff */
[----:B------:R-:W-:Y:S01]  /*44a0*/  IMAD.MOV.U32 R10, RZ, RZ, RZ ;  /* 0x000000ffff0a7224 */ /* 0x000fe200078e00ff */
[----:B------:R-:W-:Y:S01]  /*44b0*/  ULDC UR4, c[0x0][0x600] ;  /* 0x0001800000047ab9 */ /* 0x000fe20000000800 */
[----:B------:R-:W-:Y:S01]  /*44c0*/  ULDC.64 UR22, c[0x0][0x198] ;  /* 0x0000660000167ab9 */ /* 0x000fe20000000a00 */
[----:B------:R-:W-:Y:S01]  /*44d0*/  UIADD3 UR4, UR4, -0x1, URZ ;  /* 0xffffffff04047890 */ /* 0x000fe2000fffe03f */
[----:B0-----:R-:W-:-:S05]  /*44e0*/  VIADD R0, R0, 0x7f ;  /* 0x0000007f00007836 */ /* 0x001fca0000000000 */
[----:B------:R-:W-:-:S04]  /*44f0*/  SHF.R.S32.HI R3, RZ, 0x1f, R0 ;  /* 0x0000001fff037819 */ /* 0x000fc80000011400 */
[----:B------:R-:W-:Y:S01]  /*4500*/  LEA.HI R3, R3, R0, RZ, 0x7 ;  /* 0x0000000003037211 */ /* 0x000fe200078f38ff */
[----:B------:R-:W-:Y:S01]  /*4510*/  IMAD.MOV.U32 R0, RZ, RZ, 0x1 ;  /* 0x00000001ff007424 */ /* 0x000fe200078e00ff */
[----:B-1----:R-:W-:Y:S02]  /*4520*/  LOP3.LUT R6, R6, 0x1, RZ, 0xc0, !PT ;  /* 0x0000000106067812 */ /* 0x002fe400078ec0ff */
[----:B------:R-:W-:-:S07]  /*4530*/  SHF.R.S32.HI R7, RZ, 0x7, R3 ;  /* 0x00000007ff077819 */ /* 0x000fce0000011403 */
.L_x_63:
[----:B------:R-:W-:-:S03]  /*4540*/  UMOV UR5, 0xffffffff ;  /* 0xffffffff00057882 */ /* 0x000fc60000000000 */
[----:B------:R-:W-:Y:S05]  /*4550*/  BRA.DIV UR5, `(.L_x_53) ;  /* 0x0000001205087947 */ /* 0x000fea000b800000 */
[----:B------:R-:W-:-:S13]  /*4560*/  ELECT P6, URZ, PT ;  /* 0x00000000003f782f */ /* 0x000fda00038c0000 */
.L_x_74:
[----:B------:R-:W0:Y:S01]  /*4570*/  LDC R2, c[0x0][0x28c] ;  /* 0x0000a300ff027b82 */ /* 0x000e220000000800 */
[----:B------:R-:W-:Y:S01]  /*4580*/  BSSY B1, `(.L_x_54) ;  /* 0x0000046000017945 */ /* 0x000fe20003800000 */
[----:B0-----:R-:W-:-:S13]  /*4590*/  ISETP.LT.OR P6, PT, R2, 0x1, !P6 ;  /* 0x000000010200780c */ /* 0x001fda00077c1670 */
[----:B------:R-:W-:Y:S05]  /*45a0*/  @P6 BRA `(.L_x_55) ;  /* 0x00000004000c6947 */ /* 0x000fea0003800000 */
[----:B------:R-:W-:Y:S02]  /*45b0*/  IMAD R11, R11, 0x2, R6 ;  /* 0x000000020b0b7824 */ /* 0x000fe400078e0206 */
[----:B------:R-:W-:Y:S02]  /*45c0*/  IMAD R13, R13, 0xc0, RZ ;  /* 0x000000c00d0d7824 */ /* 0x000fe400078e02ff */
[----:B------:R-:W-:Y:S02]  /*45d0*/  VIADD R20, R7, 0x1 ;  /* 0x0000000107147836 */ /* 0x000fe40000000000 */
[----:B------:R-:W-:Y:S02]  /*45e0*/  IMAD.MOV.U32 R21, RZ, RZ, RZ ;  /* 0x000000ffff157224 */ /* 0x000fe400078e00ff */
[----:B------:R-:W-:Y:S02]  /*45f0*/  IMAD.MOV.U32 R2, RZ, RZ, R0 ;  /* 0x000000ffff027224 */ /* 0x000fe400078e0000 */
[----:B------:R-:W-:-:S02]  /*4600*/  IMAD.MOV.U32 R3, RZ, RZ, R10 ;  /* 0x000000ffff037224 */ /* 0x000fc400078e000a */
[----:B------:R-:W-:-:S07]  /*4610*/  IMAD.SHL.U32 R11, R11, 0x4, RZ ;  /* 0x000000040b0b7824 */ /* 0x000fce00078e00ff */
.L_x_58:
[----:B------:R-:W0:Y:S01]  /*4620*/  S2R R5, SR_CgaCtaId ;  /* 0x0000000000057919 */ /* 0x000e220000008800 */
[----:B------:R-:W-:Y:S02]  /*4630*/  MOV R4, 0x400 ;  /* 0x0000040000047802 */ /* 0x000fe40000000f00 */
[----:B------:R-:W-:Y:S02]  /*4640*/  LOP3.LUT P0, RZ, R16, 0x7f, RZ, 0xc0, !PT ;  /* 0x0000007f10ff7812 */ /* 0x000fe4000780c0ff */
[----:B0-----:R-:W-:Y:S02]  /*4650*/  LEA R14, R5, R4, 0x18 ;  /* 0x00000004050e7211 */ /* 0x001fe400078ec0ff */
[----:B------:R-:W-:-:S09]  /*4660*/  SHF.L.U32 R4, R2, 0x1f, RZ ;  /* 0x0000001f02047819 */ /* 0x000fd200000006ff */
[----:B------:R-:W0:Y:S01]  /*4670*/  @!P0 LDC R5, c[0x0][0x500] ;  /* 0x00014000ff058b82 */ /* 0x000e220000000800 */
[----:B------:R-:W-:-:S04]  /*4680*/  IMAD R15, R3, 0x8, R14 ;  /* 0x00000008030f7824 */ /* 0x000fc800078e020e */
[----:B------:R-:W1:Y:S02]  /*4690*/  SYNCS.PHASECHK.TRANS64.TRYWAIT P1, [R15+URZ+0x20], R4 ;  /* 0x000020040f0075a7 */ /* 0x000e64000802017f */
[----:B-1----:R-:W-:Y:S05]  /*46a0*/  @!P1 BRA `(.L_x_56) ;  /* 0x0000000c00d49947 */ /* 0x002fea0003800000 */
.L_x_75:
[----:B-1----:R-:W-:Y:S01]  /*46b0*/  PRMT R4, R8, 0x9910, RZ ;  /* 0x0000991008047816 */ /* 0x002fe200000000ff */
[----:B0-----:R0:W-:Y:S03]  /*46c0*/  @!P0 SYNCS.ARRIVE.TRANS64 RZ, [R15+URZ], R5 ;  /* 0x000000050fff89a7 */ /* 0x0011e6000800003f */
[----:B------:R-:W-:-:S13]  /*46d0*/  ISETP.NE.AND P0, PT, R4, 0x2, PT ;  /* 0x000000020400780c */ /* 0x000fda0003f05270 */
[----:B0-----:R-:W-:Y:S05]  /*46e0*/  @P0 BRA `(.L_x_57) ;  /* 0x0000000000040947 */ /* 0x001fea0003800000 */
[----:B------:R-:W-:Y:S01]  /*46f0*/  BPT.TRAP 0x1 ;  /* 0x000000040000795c */ /* 0x000fe20000300000 */
.L_x_57:
[----:B------:R-:W-:Y:S01]  /*4700*/  IMAD R4, R3, 0x4, R6 ;  /* 0x0000000403047824 */ /* 0x000fe200078e0206 */
[----:B------:R-:W-:Y:S01]  /*4710*/  R2UR UR34, R21 ;  /* 0x00000000152272ca */ /* 0x000fe200000e0000 */
[--C-:B------:R-:W-:Y:S01]  /*4720*/  IMAD R5, R3, 0xc000, R14.reuse ;  /* 0x0000c00003057824 */ /* 0x100fe200078e020e */
[----:B------:R-:W-:Y:S01]  /*4730*/  R2UR UR33, R15 ;  /* 0x000000000f2172ca */ /* 0x000fe200000e0000 */
[----:B------:R-:W-:Y:S01]  /*4740*/  IMAD.SHL.U32 R4, R4, 0x100, RZ ;  /* 0x0000010004047824 */ /* 0x000fe200078e00ff */
[----:B------:R-:W-:Y:S01]  /*4750*/  R2UR UR36, R12 ;  /* 0x000000000c2472ca */ /* 0x000fe200000e0000 */
[----:B------:R-:W-:Y:S01]  /*4760*/  VIADD R20, R20, 0xffffffff ;  /* 0xffffffff14147836 */ /* 0x000fe20000000000 */
[----:B------:R-:W-:Y:S01]  /*4770*/  R2UR UR24, R5 ;  /* 0x00000000051872ca */ /* 0x000fe200000e0000 */
[----:B------:R-:W-:Y:S01]  /*4780*/  IMAD R4, R4, 0x2, R14 ;  /* 0x0000000204047824 */ /* 0x000fe200078e020e */
[----:B------:R-:W-:Y:S01]  /*4790*/  R2UR UR35, R13 ;  /* 0x000000000d2372ca */ /* 0x000fe200000e0000 */
[----:B------:R-:W-:Y:S01]  /*47a0*/  UIADD3 UR6, UP0, UR22, 0xf0, URZ ;  /* 0x000000f016067890 */ /* 0x000fe2000ff1e03f */
[----:B------:R-:W-:Y:S01]  /*47b0*/  R2UR UR19, R11 ;  /* 0x000000000b1372ca */ /* 0x000fe200000e0000 */
[----:B------:R-:W-:Y:S01]  /*47c0*/  UIADD3 UR30, UP1, UR22, 0x1f0, URZ ;  /* 0x000001f0161e7890 */ /* 0x000fe2000ff3e03f */
[----:B------:R-:W-:Y:S01]  /*47d0*/  R2UR UR8, R4 ;  /* 0x00000000040872ca */ /* 0x000fe200000e0000 */
[----:B------:R-:W-:Y:S01]  /*47e0*/  UIADD3.X UR7, URZ, UR23, URZ, UP0, !UPT ;  /* 0x000000173f077290 */ /* 0x000fe200087fe43f */
[----:B------:R-:W-:Y:S01]  /*47f0*/  ISETP.GT.AND P1, PT, R20, 0x1, PT ;  /* 0x000000011400780c */ /* 0x000fe20003f24270 */
[----:B------:R-:W-:Y:S01]  /*4800*/  UIADD3 UR26, UR34, 0x40, URZ ;  /* 0x00000040221a7890 */ /* 0x000fe2000fffe03f */
[----:B------:R-:W-:Y:S01]  /*4810*/  VIADD R3, R3, 0x1 ;  /* 0x0000000103037836 */ /* 0x000fe20000000000 */
[----:B------:R-:W-:Y:S01]  /*4820*/  UIADD3.X UR31, URZ, UR23, URZ, UP1, !UPT ;  /* 0x000000173f1f7290 */ /* 0x000fe20008ffe43f */
[----:B------:R-:W-:Y:S01]  /*4830*/  VIADD R21, R21, 0x80 ;  /* 0x0000008015157836 */ /* 0x000fe20000000000 */
[----:B------:R-:W-:-:S02]  /*4840*/  UIADD3 UR32, UR24, 0x100, URZ ;  /* 0x0000010018207890 */ /* 0x000fc4000fffe03f */
[----:B------:R-:W-:Y:S01]  /*4850*/  UIADD3 UR24, UR24, 0x6100, URZ ;  /* 0x0000610018187890 */ /* 0x000fe2000fffe03f */
[----:B------:R-:W-:Y:S01]  /*4860*/  ISETP.NE.AND P0, PT, R3, 0x4, PT ;  /* 0x000000040300780c */ /* 0x000fe20003f05270 */
[----:B------:R-:W-:Y:S01]  /*4870*/  UMOV UR14, 0x0 ;  /* 0x00000000000e7882 */ /* 0x000fe20000000000 */
[----:B------:R-:W-:Y:S01]  /*4880*/  UMOV UR15, 0x10000000 ;  /* 0x10000000000f7882 */ /* 0x000fe20000000000 */
[----:B------:R-:W-:Y:S01]  /*4890*/  UIADD3 UR16, UR8, 0x30100, URZ ;  /* 0x0003010008107890 */ /* 0x000fe2000fffe03f */
[----:B------:R-:W-:Y:S01]  /*48a0*/  SEL R5, RZ, 0x1, P0 ;  /* 0x00000001ff057807 */ /* 0x000fe20000000000 */
[----:B------:R-:W-:Y:S01]  /*48b0*/  UIADD3 UR8, UR8, 0x30500, URZ ;  /* 0x0003050008087890 */ /* 0x000fe2000fffe03f */
[----:B------:R0:W-:Y:S01]  /*48c0*/  UTMALDG.3D [UR32], [UR6], desc[UR14] ;  /* 0x00000e20060075b4 */ /* 0x0001e20008011000 */
[----:B------:R-:W-:Y:S01]  /*48d0*/  UMOV UR25, UR33 ;  /* 0x0000002100197c82 */ /* 0x000fe20008000000 */
[----:B------:R-:W-:Y:S01]  /*48e0*/  UMOV UR28, UR36 ;  /* 0x00000024001c7c82 */ /* 0x000fe20008000000 */
[----:B------:R-:W-:Y:S01]  /*48f0*/  UMOV UR27, UR35 ;  /* 0x00000023001b7c82 */ /* 0x000fe20008000000 */
[----:B------:R-:W-:Y:S01]  /*4900*/  UMOV UR5, 0x30000 ;  /* 0x0003000000057882 */ /* 0x000fe20000000000 */
[----:B------:R-:W-:Y:S01]  /*4910*/  UMOV UR17, UR33 ;  /* 0x0000002100117c82 */ /* 0x000fe20008000000 */
[----:B------:R-:W-:Y:S01]  /*4920*/  UMOV UR18, UR34 ;  /* 0x0000002200127c82 */ /* 0x000fe20008000000 */
[----:B------:R-:W-:Y:S01]  /*4930*/  UMOV UR20, UR36 ;  /* 0x0000002400147c82 */ /* 0x000fe20008000000 */
[----:B------:R-:W-:Y:S01]  /*4940*/  UMOV UR9, UR33 ;  /* 0x0000002100097c82 */ /* 0x000fe20008000000 */
[----:B------:R-:W-:Y:S01]  /*4950*/  UMOV UR11, UR19 ;  /* 0x00000013000b7c82 */ /* 0x000fe20008000000 */
[----:B------:R-:W-:Y:S01]  /*4960*/  UMOV UR12, UR36 ;  /* 0x00000024000c7c82 */ /* 0x000fe20008000000 */
[----:B------:R0:W-:Y:S01]  /*4970*/  UTMALDG.3D [UR24], [UR6], desc[UR14] ;  /* 0x00000e18060075b4 */ /* 0x0001e20008011000 */
[----:B------:R-:W-:Y:S01]  /*4980*/  UMOV UR10, UR26 ;  /* 0x0000001a000a7c82 */ /* 0x000fe20008000000 */
[----:B------:R-:W-:-:S02]  /*4990*/  LOP3.LUT R2, R2, R5, RZ, 0x3c, !PT ;  /* 0x0000000502027212 */ /* 0x000fc400078e3cff */
[----:B------:R-:W-:Y:S01]  /*49a0*/  SEL R3, R3, RZ, P0 ;  /* 0x000000ff03037207 */ /* 0x000fe20000000000 */
[----:B------:R0:W-:Y:S01]  /*49b0*/  UTMALDG.3D.MULTICAST [UR16], [UR30], UR5, desc[UR14] ;  /* 0x00000e101e0073b4 */ /* 0x0001e20008011805 */
[----:B------:R0:W-:Y:S02]  /*49c0*/  UTMALDG.3D.MULTICAST [UR8], [UR30], UR5, desc[UR14] ;  /* 0x00000e081e0073b4 */ /* 0x0001e40008011805 */
[----:B0-----:R-:W-:Y:S05]  /*49d0*/  @P1 BRA `(.L_x_58) ;  /* 0xfffffffc00101947 */ /* 0x001fea000383ffff */
.L_x_55:
[----:B------:R-:W-:Y:S05]  /*49e0*/  BSYNC B1 ;  /* 0x0000000000017941 */ /* 0x000fea0003800000 */
.L_x_54:
[----:B------:R-:W-:Y:S01]  /*49f0*/  LOP3.LUT P2, RZ, R9, 0xff, RZ, 0xc0, !PT ;  /* 0x000000ff09ff7812 */ /* 0x000fe2000784c0ff */
[----:B------:R-:W-:Y:S01]  /*4a00*/  ULDC UR6, c[0x0][0xc] ;  /* 0x0000030000067ab9 */ /* 0x000fe20000000800 */
[----:B------:R-:W-:Y:S01]  /*4a10*/  ULDC UR7, c[0x0][0x10] ;  /* 0x0000040000077ab9 */ /* 0x000fe20000000800 */
[----:B------:R-:W0:Y:S01]  /*4a20*/  LDC R3, c[0x0][0x14] ;  /* 0x00000500ff037b82 */ /* 0x000e220000000800 */
[----:B------:R-:W-:Y:S01]  /*4a30*/  IMAD.IADD R10, R7, 0x1, R10 ;  /* 0x00000001070a7824 */ /* 0x000fe200078e020a */
[----:B------:R-:W-:Y:S01]  /*4a40*/  UIMAD.WIDE.U32 UR6, UR6, UR7, URZ ;  /* 0x00000007060672a5 */ /* 0x000fe2000f8e003f */
[----:B------:R-:W-:Y:S01]  /*4a50*/  BSSY B1, `(.L_x_59) ;  /* 0x0000075000017945 */ /* 0x000fe20003800000 */
[----:B------:R-:W-:Y:S01]  /*4a60*/  IMAD.MOV.U32 R13, RZ, RZ, -0x1 ;  /* 0xffffffffff0d7424 */ /* 0x000fe200078e00ff */
[----:B------:R-:W-:Y:S01]  /*4a70*/  PRMT R9, RZ, 0x7610, R9 ;  /* 0x00007610ff097816 */ /* 0x000fe20000000009 */
[----:B------:R-:W-:Y:S01]  /*4a80*/  IMAD.MOV.U32 R11, RZ, RZ, -0x1 ;  /* 0xffffffffff0b7424 */ /* 0x000fe200078e00ff */
[----:B------:R-:W-:Y:S01]  /*4a90*/  ISETP.GT.U32.AND P0, PT, R10, 0x3, PT ;  /* 0x000000030a00780c */ /* 0x000fe20003f04070 */
[----:B------:R-:W-:Y:S01]  /*4aa0*/  IMAD.MOV.U32 R12, RZ, RZ, -0x1 ;  /* 0xffffffffff0c7424 */ /* 0x000fe200078e00ff */
[----:B------:R-:W-:Y:S01]  /*4ab0*/  SHF.R.U32.HI R2, RZ, 0x2, R10 ;  /* 0x00000002ff027819 */ /* 0x000fe2000001160a */
[----:B------:R-:W1:Y:S01]  /*4ac0*/  @P2 S2R R5, SR_CgaCtaId ;  /* 0x0000000000052919 */ /* 0x000e620000008800 */
[----:B------:R-:W-:-:S02]  /*4ad0*/  @P2 MOV R4, 0x400 ;  /* 0x0000040000042802 */ /* 0x000fc40000000f00 */
[----:B------:R-:W-:Y:S02]  /*4ae0*/  ISETP.LT.U32.AND P0, PT, R7, 0x4, P0 ;  /* 0x000000040700780c */ /* 0x000fe40000701070 */
[----:B------:R-:W-:Y:S02]  /*4af0*/  LOP3.LUT R2, R2, 0x1, RZ, 0xc0, !PT ;  /* 0x0000000102027812 */ /* 0x000fe400078ec0ff */
[----:B------:R-:W-:Y:S02]  /*4b00*/  LOP3.LUT R10, R10, 0x3, RZ, 0xc0, !PT ;  /* 0x000000030a0a7812 */ /* 0x000fe400078ec0ff */
[----:B------:R-:W-:-:S04]  /*4b10*/  ISETP.NE.U32.AND P1, PT, R2, 0x1, PT ;  /* 0x000000010200780c */ /* 0x000fc80003f25070 */
[----:B------:R-:W-:Y:S01]  /*4b20*/  ISETP.GT.U32.AND P1, PT, R7, 0x3, !P1 ;  /* 0x000000030700780c */ /* 0x000fe20004f24070 */
[----:B0-----:R-:W-:-:S03]  /*4b30*/  IMAD.WIDE.U32 R18, R3, UR6, R18 ;  /* 0x0000000603127c25 */ /* 0x001fc6000f8e0012 */
[----:B------:R-:W-:Y:S02]  /*4b40*/  SEL R2, RZ, 0x1, !P1 ;  /* 0x00000001ff027807 */ /* 0x000fe40004800000 */
[----:B-1----:R-:W-:Y:S01]  /*4b50*/  @P2 LEA R4, R5, R4, 0x18 ;  /* 0x0000000405042211 */ /* 0x002fe200078ec0ff */
[----:B------:R-:W-:Y:S01]  /*4b60*/  IMAD R5, R3, UR7, RZ ;  /* 0x0000000703057c24 */ /* 0x000fe2000f8e02ff */
[----:B------:R-:W-:Y:S01]  /*4b70*/  ULDC.64 UR6, c[0x0][0x650] ;  /* 0x0001940000067ab9 */ /* 0x000fe20000000a00 */
[----:B------:R-:W-:Y:S01]  /*4b80*/  SEL R3, RZ, 0x1, !P0 ;  /* 0x00000001ff037807 */ /* 0x000fe20004000000 */
[----:B------:R0:W-:Y:S01]  /*4b90*/  @P2 SYNCS.ARRIVE.TRANS64.A1T0 RZ, [R4+URZ+0x58], RZ ;  /* 0x000058ff04ff29a7 */ /* 0x0001e2000810003f */
[----:B------:R-:W-:Y:S01]  /*4ba0*/  IMAD.IADD R19, R19, 0x1, R5 ;  /* 0x0000000113137824 */ /* 0x000fe200078e0205 */
[----:B------:R-:W-:Y:S02]  /*4bb0*/  ISETP.GE.U32.AND P0, PT, R18, UR6, PT ;  /* 0x0000000612007c0c */ /* 0x000fe4000bf06070 */
[----:B------:R-:W-:-:S02]  /*4bc0*/  LOP3.LUT R0, R2, R0, R3, 0x96, !PT ;  /* 0x0000000002007212 */ /* 0x000fc400078e9603 */
[----:B------:R-:W-:Y:S02]  /*4bd0*/  ISETP.GE.U32.AND.EX P0, PT, R19, UR7, PT, P0 ;  /* 0x0000000713007c0c */ /* 0x000fe4000bf06100 */
[----:B------:R-:W-:-:S11]  /*4be0*/  PRMT R2, RZ, 0x7610, R2 ;  /* 0x00007610ff027816 */ /* 0x000fd60000000002 */
[----:B0-----:R-:W-:Y:S05]  /*4bf0*/  @P0 BRA `(.L_x_60) ;  /* 0x0000000400680947 */ /* 0x001fea0003800000 */
[----:B------:R-:W0:Y:S01]  /*4c00*/  S2R R13, SR_CTAID.X ;  /* 0x00000000000d7919 */ /* 0x000e220000002500 */
[----:B------:R-:W-:Y:S01]  /*4c10*/  ULDC.64 UR6, c[0x0][0x628] ;  /* 0x00018a0000067ab9 */ /* 0x000fe20000000a00 */
[----:B------:R-:W1:Y:S01]  /*4c20*/  LDC R14, c[0x0][0x144] ;  /* 0x00005100ff0e7b82 */ /* 0x000e620000000800 */
[----:B------:R-:W-:Y:S01]  /*4c30*/  ISETP.NE.U32.AND P0, PT, RZ, UR6, PT ;  /* 0x00000006ff007c0c */ /* 0x000fe2000bf05070 */
[----:B------:R-:W2:Y:S01]  /*4c40*/  S2R R11, SR_CTAID.Y ;  /* 0x00000000000b7919 */ /* 0x000ea20000002600 */
[----:B------:R-:W-:Y:S01]  /*4c50*/  ULDC UR5, c[0x0][0x150] ;  /* 0x0000540000057ab9 */ /* 0x000fe20000000800 */
[----:B------:R-:W-:Y:S01]  /*4c60*/  ULDC UR8, c[0x0][0x630] ;  /* 0x00018c0000087ab9 */ /* 0x000fe20000000800 */
[----:B------:R-:W-:Y:S01]  /*4c70*/  ISETP.NE.AND.EX P0, PT, RZ, UR7, PT, P0 ;  /* 0x00000007ff007c0c */ /* 0x000fe2000bf05300 */
[----:B------:R-:W-:Y:S01]  /*4c80*/  IMAD.MOV.U32 R2, RZ, RZ, R18 ;  /* 0x000000ffff027224 */ /* 0x000fe200078e0012 */
[----:B0-----:R-:W-:-:S05]  /*4c90*/  I2FP.F32.U32 R3, R13 ;  /* 0x0000000d00037245 */ /* 0x001fca0000201000 */
[----:B------:R-:W-:Y:S01]  /*4ca0*/  FMUL R20, R3, UR5 ;  /* 0x0000000503147c20 */ /* 0x000fe20008400000 */
[----:B------:R-:W-:-:S05]  /*4cb0*/  IMAD.MOV.U32 R3, RZ, RZ, R19 ;  /* 0x000000ffff037224 */ /* 0x000fca00078e0013 */
[----:B--2---:R-:W-:Y:S05]  /*4cc0*/  @!P0 BRA `(.L_x_61) ;  /* 0x0000000000288947 */ /* 0x004fea0003800000 */
[----:B------:R-:W-:Y:S02]  /*4cd0*/  ULDC UR5, c[0x0][0x634] ;  /* 0x00018d0000057ab9 */ /* 0x000fe40000000800 */
[----:B------:R-:W-:-:S05]  /*4ce0*/  IADD3 R3, P0, R18, UR5, RZ ;  /* 0x0000000512037c10 */ /* 0x000fca000ff1e0ff */
[----:B------:R-:W-:-:S04]  /*4cf0*/  IMAD.X R15, RZ, RZ, R19, P0 ;  /* 0x000000ffff0f7224 */ /* 0x000fc800000e0613 */
[----:B------:R-:W-:-:S04]  /*4d00*/  IMAD.WIDE.U32 R4, R15, UR6, RZ ;  /* 0x000000060f047c25 */ /* 0x000fc8000f8e00ff */
[----:B------:R-:W-:-:S04]  /*4d10*/  IMAD.WIDE.U32 R4, P0, R3, UR7, R4 ;  /* 0x0000000703047c25 */ /* 0x000fc8000f800004 */
[----:B------:R-:W-:-:S04]  /*4d20*/  IMAD.WIDE.U32 R2, R3, UR6, RZ ;  /* 0x0000000603027c25 */ /* 0x000fc8000f8e00ff */
[----:B------:R-:W-:Y:S01]  /*4d30*/  IMAD.MOV.U32 R2, RZ, RZ, R5 ;  /* 0x000000ffff027224 */ /* 0x000fe200078e0005 */
[----:B------:R-:W-:Y:S01]  /*4d40*/  IADD3 RZ, P1, R3, R4, RZ ;  /* 0x0000000403ff7210 */ /* 0x000fe20007f3e0ff */
[----:B------:R-:W-:-:S04]  /*4d50*/  IMAD.X R3, RZ, RZ, RZ, P0 ;  /* 0x000000ffff037224 */ /* 0x000fc800000e06ff */
[----:B------:R-:W-:-:S08]  /*4d60*/  IMAD.WIDE.U32.X R2, R15, UR7, R2, P1 ;  /* 0x000000070f027c25 */ /* 0x000fd000088e0402 */
.L_x_61:
[--C-:B------:R-:W-:Y:S01]  /*4d70*/  SHF.R.U64 R12, R2, UR8, R3.reuse ;  /* 0x00000008020c7c19 */ /* 0x100fe20008001203 */
[----:B------:R-:W0:Y:S01]  /*4d80*/  F2I.U32.TRUNC.NTZ R20, R20 ;  /* 0x0000001400147305 */ /* 0x000e22000020f000 */
[----:B------:R-:W-:Y:S01]  /*4d90*/  SHF.R.U32.HI R2, RZ, UR8, R3 ;  /* 0x00000008ff027c19 */ /* 0x000fe20008011603 */
[----:B------:R-:W-:Y:S01]  /*4da0*/  ULDC.64 UR6, c[0x0][0x620] ;  /* 0x0001880000067ab9 */ /* 0x000fe20000000a00 */
[----:B------:R-:W-:Y:S01]  /*4db0*/  IADD3 R5, P0, RZ, -R12, RZ ;  /* 0x8000000cff057210 */ /* 0x000fe20007f1e0ff */
[----:B------:R-:W-:Y:S01]  /*4dc0*/  IMAD.MOV.U32 R3, RZ, RZ, R19 ;  /* 0x000000ffff037224 */ /* 0x000fe200078e0013 */
[----:B------:R-:W-:Y:S01]  /*4dd0*/  ULDC.64 UR8, c[0x0][0x640] ;  /* 0x0001900000087ab9 */ /* 0x000fe20000000a00 */
[----:B------:R-:W-:Y:S02]  /*4de0*/  ULDC UR5, c[0x0][0x618] ;  /* 0x0001860000057ab9 */ /* 0x000fe40000000800 */
[----:B------:R-:W-:Y:S01]  /*4df0*/  IMAD.X R2, RZ, RZ, ~R2, P0 ;  /* 0x000000ffff027224 */ /* 0x000fe200000e0e02 */
[----:B------:R-:W-:-:S03]  /*4e00*/  ISETP.NE.U32.AND P0, PT, RZ, UR8, PT ;  /* 0x00000008ff007c0c */ /* 0x000fc6000bf05070 */
[----:B------:R-:W-:Y:S01]  /*4e10*/  IMAD R4, R2, UR6, RZ ;  /* 0x0000000602047c24 */ /* 0x000fe2000f8e02ff */
[----:B------:R-:W-:Y:S01]  /*4e20*/  ISETP.NE.AND.EX P0, PT, RZ, UR9, PT, P0 ;  /* 0x00000009ff007c0c */ /* 0x000fe2000bf05300 */
[----:B------:R-:W-:-:S04]  /*4e30*/  IMAD.MOV.U32 R2, RZ, RZ, R18 ;  /* 0x000000ffff027224 */ /* 0x000fc800078e0012 */
[----:B------:R-:W-:Y:S01]  /*4e40*/  IMAD.WIDE.U32 R2, R5, UR6, R2 ;  /* 0x0000000605027c25 */ /* 0x000fe2000f8e0002 */
[----:B------:R-:W-:-:S03]  /*4e50*/  ULDC UR6, c[0x0][0x154] ;  /* 0x0000550000067ab9 */ /* 0x000fc60000000800 */
[----:B------:R-:W-:Y:S02]  /*4e60*/  IMAD R5, R5, UR7, R4 ;  /* 0x0000000705057c24 */ /* 0x000fe4000f8e0204 */
[----:B0-----:R-:W-:Y:S02]  /*4e70*/  IMAD.MOV R4, RZ, RZ, -R20 ;  /* 0x000000ffff047224 */ /* 0x001fe400078e0a14 */
[----:B------:R-:W0:Y:S01]  /*4e80*/  LDC R20, c[0x0][0x148] ;  /* 0x00005200ff147b82 */ /* 0x000e220000000800 */
[----:B------:R-:W-:Y:S02]  /*4e90*/  IMAD.IADD R3, R3, 0x1, R5 ;  /* 0x0000000103037824 */ /* 0x000fe400078e0205 */
[----:B-1----:R-:W-:Y:S01]  /*4ea0*/  IMAD R13, R14, R4, R13 ;  /* 0x000000040e0d7224 */ /* 0x002fe200078e020d */
[----:B------:R-:W-:Y:S02]  /*4eb0*/  I2FP.F32.U32 R4, R11 ;  /* 0x0000000b00047245 */ /* 0x000fe40000201000 */
[----:B------:R-:W-:-:S02]  /*4ec0*/  SHF.R.U64 R14, R2, UR5, R3 ;  /* 0x00000005020e7c19 */ /* 0x000fc40008001203 */
[----:B------:R-:W-:Y:S01]  /*4ed0*/  SHF.R.U32.HI R3, RZ, UR5, R3 ;  /* 0x00000005ff037c19 */ /* 0x000fe20008011603 */
[----:B------:R-:W-:Y:S01]  /*4ee0*/  FMUL R4, R4, UR6 ;  /* 0x0000000604047c20 */ /* 0x000fe20008400000 */
[----:B------:R-:W-:Y:S02]  /*4ef0*/  ULDC UR5, c[0x0][0x608] ;  /* 0x0001820000057ab9 */ /* 0x000fe40000000800 */
[--C-:B------:R-:W-:Y:S01]  /*4f00*/  SHF.R.U64 R21, R14, UR5, R3.reuse ;  /* 0x000000050e157c19 */ /* 0x100fe20008001203 */
[----:B------:R1:W2:Y:S01]  /*4f10*/  F2I.U32.TRUNC.NTZ R24, R4 ;  /* 0x0000000400187305 */ /* 0x0002a2000020f000 */
[----:B------:R-:W-:Y:S01]  /*4f20*/  SHF.R.U32.HI R2, RZ, UR5, R3 ;  /* 0x00000005ff027c19 */ /* 0x000fe20008011603 */
[----:B------:R-:W-:-:S03]  /*4f30*/  ULDC UR5, c[0x0][0x658] ;  /* 0x0001960000057ab9 */ /* 0x000fc60000000800 */
[--C-:B------:R-:W-:Y:S02]  /*4f40*/  SHF.R.U64 R15, R21, UR5, R2.reuse ;  /* 0x00000005150f7c19 */ /* 0x100fe40008001202 */
[----:B------:R-:W-:-:S03]  /*4f50*/  SHF.R.U32.HI R23, RZ, UR5, R2 ;  /* 0x00000005ff177c19 */ /* 0x000fc60008011602 */
[----:B------:R-:W-:Y:S02]  /*4f60*/  IMAD.MOV.U32 R2, RZ, RZ, R15 ;  /* 0x000000ffff027224 */ /* 0x000fe400078e000f */
[----:B------:R-:W-:Y:S01]  /*4f70*/  IMAD.MOV.U32 R3, RZ, RZ, R23 ;  /* 0x000000ffff037224 */ /* 0x000fe200078e0017 */
[----:B-1----:R-:W-:Y:S06]  /*4f80*/  @!P0 BRA `(.L_x_62) ;  /* 0x0000000000288947 */ /* 0x002fec0003800000 */
        /* <DEDUP_REMOVED lines=10> */
.L_x_62:
[----:B------:R-:W-:Y:S01]  /*5030*/  UMOV UR6, 0xffffffff ;  /* 0xffffffff00067882 */ /* 0x000fe20000000000 */
[----:B------:R-:W-:Y:S01]  /*5040*/  ISETP.NE.AND P0, PT, R22, 0x1, PT ;  /* 0x000000011600780c */ /* 0x000fe20003f05270 */
[----:B------:R-:W-:Y:S01]  /*5050*/  USHF.L.U32 UR6, UR6, UR5, URZ ;  /* 0x0000000506067299 */ /* 0x000fe2000800063f */
[----:B--2---:R-:W-:Y:S01]  /*5060*/  IMAD.MOV R24, RZ, RZ, -R24 ;  /* 0x000000ffff187224 */ /* 0x004fe200078e0a18 */
[----:B------:R-:W-:Y:S01]  /*5070*/  ULDC UR7, c[0x0][0x648] ;  /* 0x0001920000077ab9 */ /* 0x000fe20000000800 */
[----:B------:R-:W-:Y:S01]  /*5080*/  LOP3.LUT R14, R14, UR4, RZ, 0xc0, !PT ;  /* 0x000000040e0e7c12 */ /* 0x000fe2000f8ec0ff */
[----:B------:R-:W-:Y:S01]  /*5090*/  ULOP3.LUT UR6, URZ, UR6, URZ, 0x33, !UPT ;  /* 0x000000063f067292 */ /* 0x000fe2000f8e333f */
[----:B------:R-:W-:Y:S01]  /*50a0*/  SHF.R.U64 R2, R2, UR7, R3 ;  /* 0x0000000702027c19 */ /* 0x000fe20008001203 */
[----:B------:R-:W-:Y:S02]  /*50b0*/  UMOV UR7, 0x1 ;  /* 0x0000000100077882 */ /* 0x000fe40000000000 */
[----:B------:R-:W-:-:S02]  /*50c0*/  USHF.L.U32 UR7, UR7, UR5, URZ ;  /* 0x0000000507077299 */ /* 0x000fc4000800063f */
[----:B------:R-:W-:Y:S01]  /*50d0*/  LOP3.LUT R21, R21, UR6, RZ, 0xc0, !PT ;  /* 0x0000000615157c12 */ /* 0x000fe2000f8ec0ff */
[----:B------:R-:W-:Y:S01]  /*50e0*/  IMAD.MOV R4, RZ, RZ, -R2 ;  /* 0x000000ffff047224 */ /* 0x000fe200078e0a02 */
[----:B------:R-:W-:Y:S01]  /*50f0*/  ULDC UR5, c[0x0][0x638] ;  /* 0x00018e0000057ab9 */ /* 0x000fe20000000800 */
[----:B0-----:R-:W-:Y:S01]  /*5100*/  @P0 IMAD R13, R20, R24, R11 ;  /* 0x00000018140d0224 */ /* 0x001fe200078e020b */
[----:B------:R-:W-:Y:S01]  /*5110*/  ULDC UR6, c[0x0][0x610] ;  /* 0x0001840000067ab9 */ /* 0x000fe20000000800 */
[----:B------:R-:W-:Y:S02]  /*5120*/  IMAD R2, R2, UR7, R21 ;  /* 0x0000000702027c24 */ /* 0x000fe4000f8e0215 */
[----:B------:R-:W-:Y:S01]  /*5130*/  IMAD R15, R4, UR5, R15 ;  /* 0x00000005040f7c24 */ /* 0x000fe2000f8e020f */
[----:B------:R-:W-:Y:S01]  /*5140*/  ULDC UR5, c[0x0][0x600] ;  /* 0x0001800000057ab9 */ /* 0x000fe20000000800 */
[----:B------:R-:W-:Y:S02]  /*5150*/  IMAD R13, R2, UR6, R13 ;  /* 0x00000006020d7c24 */ /* 0x000fe4000f8e020d */
[----:B------:R-:W-:-:S02]  /*5160*/  IMAD R4, R15, UR5, R14 ;  /* 0x000000050f047c24 */ /* 0x000fc4000f8e020e */
[----:B------:R-:W-:-:S03]  /*5170*/  IMAD.MOV.U32 R2, RZ, RZ, 0x1 ;  /* 0x00000001ff027424 */ /* 0x000fc600078e00ff */
[----:B------:R-:W-:Y:S02]  /*5180*/  SEL R11, R4, R13, !P0 ;  /* 0x0000000d040b7207 */ /* 0x000fe40004000000 */
[----:B------:R-:W-:-:S07]  /*5190*/  SEL R13, R13, R4, !P0 ;  /* 0x000000040d0d7207 */ /* 0x000fce0004000000 */
.L_x_60:
[----:B------:R-:W-:Y:S05]  /*51a0*/  BSYNC B1 ;  /* 0x0000000000017941 */ /* 0x000fea0003800000 */
.L_x_59:
[----:B------:R-:W-:-:S13]  /*51b0*/  LOP3.LUT P0, RZ, R2, 0xff, RZ, 0xc0, !PT ;  /* 0x000000ff02ff7812 */ /* 0x000fda000780c0ff */
[----:B------:R-:W-:Y:S05]  /*51c0*/  @P0 BRA `(.L_x_63) ;  /* 0xfffffff000dc0947 */ /* 0x000fea000383ffff */
[----:B------:R-:W-:Y:S05]  /*51d0*/  BSYNC B0 ;  /* 0x0000000000007941 */ /* 0x000fea0003800000 */
.L_x_52:
[----:B------:R-:W-:-:S03]  /*51e0*/  UMOV UR5, 0xffffffff ;  /* 0xffffffff00057882 */ /* 0x000fc60000000000 */
[----:B------:R-:W-:Y:S05]  /*51f0*/  BRA.DIV UR5, `(.L_x_64) ;  /* 0x0000000605147947 */ /* 0x000fea000b800000 */
[----:B------:R-:W-:-:S13]  /*5200*/  ELECT P6, URZ, PT ;  /* 0x00000000003f782f */ /* 0x000fda00038c0000 */
.L_x_78:
[----:B------:R-:W-:Y:S04]  /*5210*/  BSSY B0, `(.L_x_65) ;  /* 0x000002b000007945 */ /* 0x000fe80003800000 */
[----:B------:R-:W-:Y:S05]  /*5220*/  @!P6 BRA `(.L_x_66) ;  /* 0x0000000000a4e947 */ /* 0x000fea0003800000 */
[----:B------:R-:W-:-:S04]  /*5230*/  LOP3.LUT R17, R17, 0x2, RZ, 0xfc, !PT ;  /* 0x0000000211117812 */ /* 0x000fc800078efcff */
[----:B------:R-:W-:-:S13]  /*5240*/  ISETP.NE.AND P0, PT, R17, 0x3, PT ;  /* 0x000000031100780c */ /* 0x000fda0003f05270 */
[----:B------:R-:W-:Y:S05]  /*5250*/  @!P0 BRA `(.L_x_67) ;  /* 0x0000000000048947 */ /* 0x000fea0003800000 */
[----:B------:R-:W-:Y:S01]  /*5260*/  BPT.TRAP 0x1 ;  /* 0x000000040000795c */ /* 0x000fe20000300000 */
.L_x_67:
[----:B------:R-:W0:Y:S01]  /*5270*/  S2R R3, SR_CgaCtaId ;  /* 0x0000000000037919 */ /* 0x000e220000008800 */
[----:B------:R-:W-:-:S04]  /*5280*/  MOV R2, 0x400 ;  /* 0x0000040000027802 */ /* 0x000fc80000000f00 */
[----:B0-----:R-:W-:Y:S02]  /*5290*/  LEA R3, R3, R2, 0x18 ;  /* 0x0000000203037211 */ /* 0x001fe400078ec0ff */
[----:B------:R-:W-:-:S03]  /*52a0*/  SHF.L.U32 R2, R0, 0x1f, RZ ;  /* 0x0000001f00027819 */ /* 0x000fc600000006ff */
[----:B------:R-:W-:-:S04]  /*52b0*/  VIADD R3, R3, 0x20 ;  /* 0x0000002003037836 */ /* 0x000fc80000000000 */
[C---:B------:R-:W-:Y:S02]  /*52c0*/  IMAD R7, R10.reuse, 0x8, R3 ;  /* 0x000000080a077824 */ /* 0x040fe400078e0203 */
[----:B------:R-:W-:Y:S02]  /*52d0*/  VIADD R10, R10, 0x1 ;  /* 0x000000010a0a7836 */ /* 0x000fe40000000000 */
[----:B------:R-:W0:Y:S03]  /*52e0*/  SYNCS.PHASECHK.TRANS64.TRYWAIT P0, [R7+URZ], R2 ;  /* 0x00000002070075a7 */ /* 0x000e26000800017f */
[----:B------:R-:W-:-:S04]  /*52f0*/  ISETP.NE.AND P1, PT, R10, 0x4, PT ;  /* 0x000000040a00780c */ /* 0x000fc80003f25270 */
[----:B------:R-:W-:Y:S02]  /*5300*/  SEL R5, RZ, 0x1, P1 ;  /* 0x00000001ff057807 */ /* 0x000fe40000800000 */
[----:B------:R-:W-:Y:S02]  /*5310*/  SEL R10, R10, RZ, P1 ;  /* 0x000000ff0a0a7207 */ /* 0x000fe40000800000 */
[----:B------:R-:W-:-:S03]  /*5320*/  LOP3.LUT R5, R0, R5, RZ, 0x3c, !PT ;  /* 0x0000000500057212 */ /* 0x000fc600078e3cff */
[----:B------:R-:W-:Y:S01]  /*5330*/  IMAD R9, R10, 0x8, R3 ;  /* 0x000000080a097824 */ /* 0x000fe200078e0203 */
[----:B------:R-:W-:Y:S01]  /*5340*/  SHF.L.U32 R4, R5, 0x1f, RZ ;  /* 0x0000001f05047819 */ /* 0x000fe200000006ff */
[----:B0-----:R-:W-:Y:S06]  /*5350*/  @!P0 BRA `(.L_x_68) ;  /* 0x0000000000dc8947 */ /* 0x001fec0003800000 */
.L_x_79:
[----:B------:R-:W1:Y:S01]  /*5360*/  SYNCS.PHASECHK.TRANS64.TRYWAIT P0, [R9+URZ], R4 ;  /* 0x00000004090075a7 */ /* 0x000e62000800017f */
[----:B------:R-:W-:-:S05]  /*5370*/  VIADD R0, R10, 0x1 ;  /* 0x000000010a007836 */ /* 0x000fca0000000000 */
[----:B------:R-:W-:-:S04]  /*5380*/  ISETP.NE.AND P1, PT, R0, 0x4, PT ;  /* 0x000000040000780c */ /* 0x000fc80003f25270 */
[----:B0-----:R-:W-:Y:S02]  /*5390*/  SEL R2, RZ, 0x1, P1 ;  /* 0x00000001ff027807 */ /* 0x001fe40000800000 */
[----:B------:R-:W-:Y:S02]  /*53a0*/  SEL R0, R0, RZ, P1 ;  /* 0x000000ff00007207 */ /* 0x000fe40000800000 */
[----:B------:R-:W-:-:S03]  /*53b0*/  LOP3.LUT R7, R5, R2, RZ, 0x3c, !PT ;  /* 0x0000000205077212 */ /* 0x000fc600078e3cff */
[----:B------:R-:W-:Y:S01]  /*53c0*/  IMAD R6, R0, 0x8, R3 ;  /* 0x0000000800067824 */ /* 0x000fe200078e0203 */
[----:B------:R-:W-:Y:S01]  /*53d0*/  SHF.L.U32 R5, R7, 0x1f, RZ ;  /* 0x0000001f07057819 */ /* 0x000fe200000006ff */
[----:B-1----:R-:W-:Y:S06]  /*53e0*/  @!P0 BRA `(.L_x_69) ;  /* 0x0000000000cc8947 */ /* 0x002fec0003800000 */
.L_x_80:
[----:B------:R-:W1:Y:S01]  /*53f0*/  SYNCS.PHASECHK.TRANS64.TRYWAIT P0, [R6+URZ], R5 ;  /* 0x00000005060075a7 */ /* 0x000e62000800017f */
[----:B------:R-:W-:-:S05]  /*5400*/  VIADD R0, R0, 0x1 ;  /* 0x0000000100007836 */ /* 0x000fca0000000000 */
[----:B------:R-:W-:-:S04]  /*5410*/  ISETP.NE.AND P1, PT, R0, 0x4, PT ;  /* 0x000000040000780c */ /* 0x000fc80003f25270 */
[----:B------:R-:W-:Y:S02]  /*5420*/  SEL R2, RZ, 0x1, P1 ;  /* 0x00000001ff027807 */ /* 0x000fe40000800000 */
[----:B------:R-:W-:Y:S02]  /*5430*/  SEL R0, R0, RZ, P1 ;  /* 0x000000ff00007207 */ /* 0x000fe40000800000 */
[----:B------:R-:W-:Y:S01]  /*5440*/  LOP3.LUT R2, R7, R2, RZ, 0x3c, !PT ;  /* 0x0000000207027212 */ /* 0x000fe200078e3cff */
[----:B-1----:R-:W-:Y:S06]  /*5450*/  @!P0 BRA `(.L_x_70) ;  /* 0x0000000000c48947 */ /* 0x002fec0003800000 */
.L_x_81:
[----:B------:R-:W-:Y:S01]  /*5460*/  IMAD R3, R0, 0x8, R3 ;  /* 0x0000000800037824 */ /* 0x000fe200078e0203 */
[----:B------:R-:W-:-:S07]  /*5470*/  SHF.L.U32 R0, R2, 0x1f, RZ ;  /* 0x0000001f02007819 */ /* 0x000fce00000006ff */
.L_x_71:
[----:B--2---:R2:W3:Y:S02]  /*5480*/  SYNCS.PHASECHK.TRANS64.TRYWAIT P0, [R3+URZ], R0 ;  /* 0x00000000030075a7 */ /* 0x0044e4000800017f */
[----:B---3--:R-:W-:Y:S05]  /*5490*/  @!P0 NANOSLEEP.SYNCS 0x989680 ;  /* 0x009896800000895d */ /* 0x008fea0003900000 */
[----:B------:R-:W3:Y:S02]  /*54a0*/  @!P0 SYNCS.PHASECHK.TRANS64 P0, [R3+URZ], R0 ;  /* 0x00000000030085a7 */ /* 0x000ee4000800007f */
[----:B---3--:R-:W-:Y:S05]  /*54b0*/  @!P0 BRA `(.L_x_71) ;  /* 0xfffffffc00f08947 */ /* 0x008fea000383ffff */
.L_x_66:
[----:B------:R-:W-:Y:S05]  /*54c0*/  BSYNC B0 ;  /* 0x0000000000007941 */ /* 0x000fea0003800000 */
.L_x_65:
[----:B------:R-:W-:Y:S05]  /*54d0*/  EXIT ;  /* 0x000000000000794d */ /* 0x000fea0003800000 */
.L_x_21:
[----:B-1----:R1:W2:Y:S02]  /*54e0*/  SYNCS.PHASECHK.TRANS64.TRYWAIT P1, [R3+URZ], R0 ;  /* 0x00000000030075a7 */ /* 0x0022a4000802017f */
[----:B--2---:R-:W-:Y:S05]  /*54f0*/  @!P1 NANOSLEEP.SYNCS 0x989680 ;  /* 0x009896800000995d */ /* 0x004fea0003900000 */
[----:B------:R-:W2:Y:S02]  /*5500*/  @!P1 SYNCS.PHASECHK.TRANS64 P1, [R3+URZ], R0 ;  /* 0x00000000030095a7 */ /* 0x000ea4000802007f */
[----:B--2---:R-:W-:Y:S05]  /*5510*/  @!P1 BRA `(.L_x_21) ;  /* 0xfffffffc00f09947 */ /* 0x004fea000383ffff */
[----:B------:R-:W-:Y:S05]  /*5520*/  BRA `(.L_x_20) ;  /* 0xffffffbc00f87947 */ /* 0x000fea000383ffff */
.L_x_26:
[----:B-1----:R1:W2:Y:S02]  /*5530*/  SYNCS.PHASECHK.TRANS64.TRYWAIT P1, [R4+URZ], R3 ;  /* 0x00000003040075a7 */ /* 0x0022a4000802017f */
[----:B--2---:R-:W-:Y:S05]  /*5540*/  @!P1 NANOSLEEP.SYNCS 0x989680 ;  /* 0x009896800000995d */ /* 0x004fea0003900000 */
[----:B------:R-:W2:Y:S02]  /*5550*/  @!P1 SYNCS.PHASECHK.TRANS64 P1, [R4+URZ], R3 ;  /* 0x00000003040095a7 */ /* 0x000ea4000802007f */
[----:B--2---:R-:W-:Y:S05]  /*5560*/  @!P1 BRA `(.L_x_26) ;  /* 0xfffffffc00f09947 */ /* 0x004fea000383ffff */
[----:B------:R-:W-:Y:S05]  /*5570*/  BRA `(.L_x_25) ;  /* 0xffffffc8001c7947 */ /* 0x000fea000383ffff */
.L_x_53:
[----:B------:R-:W-:Y:S01]  /*5580*/  BSSY B1, `(.L_x_72) ;  /* 0x0000006000017945 */ /* 0x000fe20003800000 */
[----:B------:R-:W-:-:S07]  /*5590*/  IMAD.MOV.U32 R15, RZ, RZ, -0x1 ;  /* 0xffffffffff0f7424 */ /* 0x000fce00078e00ff */
[----:B------:R-:W-:Y:S05]  /*55a0*/  WARPSYNC.COLLECTIVE R15, `(.L_x_73) ;  /* 0x000000000f0c7348 */ /* 0x000fea0003c00000 */
[----:B------:R-:W-:Y:S02]  /*55b0*/  ELECT P6, UR62, PT ;  /* 0x00000000003e782f */ /* 0x000fe400038c0000 */
[----:B------:R-:W-:Y:S01]  /*55c0*/  MOV R14, UR62 ;  /* 0x0000003e000e7c02 */ /* 0x000fe20008000f00 */
[----:B------:R-:W-:Y:S10]  /*55d0*/  ENDCOLLECTIVE ;  /* 0x000000000000791b */ /* 0x000ff40003800000 */
.L_x_73:
[----:B------:R-:W-:Y:S05]  /*55e0*/  BSYNC B1 ;  /* 0x0000000000017941 */ /* 0x000fea0003800000 */
.L_x_72:
[----:B------:R-:W-:Y:S05]  /*55f0*/  BRA `(.L_x_74) ;  /* 0xffffffec00dc7947 */ /* 0x000fea000383ffff */
.L_x_56:
[----:B-1----:R1:W2:Y:S02]  /*5600*/  SYNCS.PHASECHK.TRANS64.TRYWAIT P1, [R15+URZ+0x20], R4 ;  /* 0x000020040f0075a7 */ /* 0x0022a4000802017f */
[----:B--2---:R-:W-:Y:S05]  /*5610*/  @!P1 NANOSLEEP.SYNCS 0x989680 ;  /* 0x009896800000995d */ /* 0x004fea0003900000 */
[----:B------:R-:W2:Y:S02]  /*5620*/  @!P1 SYNCS.PHASECHK.TRANS64 P1, [R15+URZ+0x20], R4 ;  /* 0x000020040f0095a7 */ /* 0x000ea4000802007f */
[----:B--2---:R-:W-:Y:S05]  /*5630*/  @!P1 BRA `(.L_x_56) ;  /* 0xfffffffc00f09947 */ /* 0x004fea000383ffff */
[----:B------:R-:W-:Y:S05]  /*5640*/  BRA `(.L_x_75) ;  /* 0xfffffff000187947 */ /* 0x000fea000383ffff */
.L_x_64:
[----:B------:R-:W-:Y:S01]  /*5650*/  BSSY B0, `(.L_x_76) ;  /* 0x0000006000007945 */ /* 0x000fe20003800000 */
[----:B------:R-:W-:-:S07]  /*5660*/  IMAD.MOV.U32 R15, RZ, RZ, -0x1 ;  /* 0xffffffffff0f7424 */ /* 0x000fce00078e00ff */
[----:B------:R-:W-:Y:S05]  /*5670*/  WARPSYNC.COLLECTIVE R15, `(.L_x_77) ;  /* 0x000000000f0c7348 */ /* 0x000fea0003c00000 */
[----:B------:R-:W-:Y:S02]  /*5680*/  ELECT P6, UR62, PT ;  /* 0x00000000003e782f */ /* 0x000fe400038c0000 */
[----:B------:R-:W-:Y:S01]  /*5690*/  MOV R14, UR62 ;  /* 0x0000003e000e7c02 */ /* 0x000fe20008000f00 */
[----:B------:R-:W-:Y:S10]  /*56a0*/  ENDCOLLECTIVE ;  /* 0x000000000000791b */ /* 0x000ff40003800000 */
.L_x_77:
[----:B------:R-:W-:Y:S05]  /*56b0*/  BSYNC B0 ;  /* 0x0000000000007941 */ /* 0x000fea0003800000 */
.L_x_76:
[----:B------:R-:W-:Y:S05]  /*56c0*/  BRA `(.L_x_78) ;  /* 0xfffffff800d07947 */ /* 0x000fea000383ffff */
.L_x_68:
[----:B0-----:R0:W1:Y:S02]  /*56d0*/  SYNCS.PHASECHK.TRANS64.TRYWAIT P0, [R7+URZ], R2 ;  /* 0x00000002070075a7 */ /* 0x001064000800017f */
[----:B-1----:R-:W-:Y:S05]  /*56e0*/  @!P0 NANOSLEEP.SYNCS 0x989680 ;  /* 0x009896800000895d */ /* 0x002fea0003900000 */
[----:B------:R-:W1:Y:S02]  /*56f0*/  @!P0 SYNCS.PHASECHK.TRANS64 P0, [R7+URZ], R2 ;  /* 0x00000002070085a7 */ /* 0x000e64000800007f */
[----:B-1----:R-:W-:Y:S05]  /*5700*/  @!P0 BRA `(.L_x_68) ;  /* 0xfffffffc00f08947 */ /* 0x002fea000383ffff */
[----:B------:R-:W-:Y:S05]  /*5710*/  BRA `(.L_x_79) ;  /* 0xfffffffc00107947 */ /* 0x000fea000383ffff */
.L_x_69:
[----:B0-----:R0:W1:Y:S02]  /*5720*/  SYNCS.PHASECHK.TRANS64.TRYWAIT P0, [R9+URZ], R4 ;  /* 0x00000004090075a7 */ /* 0x001064000800017f */
[----:B-1----:R-:W-:Y:S05]  /*5730*/  @!P0 NANOSLEEP.SYNCS 0x989680 ;  /* 0x009896800000895d */ /* 0x002fea0003900000 */
[----:B------:R-:W1:Y:S02]  /*5740*/  @!P0 SYNCS.PHASECHK.TRANS64 P0, [R9+URZ], R4 ;  /* 0x00000004090085a7 */ /* 0x000e64000800007f */
[----:B-1----:R-:W-:Y:S05]  /*5750*/  @!P0 BRA `(.L_x_69) ;  /* 0xfffffffc00f08947 */ /* 0x002fea000383ffff */
[----:B------:R-:W-:Y:S05]  /*5760*/  BRA `(.L_x_80) ;  /* 0xfffffffc00207947 */ /* 0x000fea000383ffff */
.L_x_70:
[----:B-1----:R1:W2:Y:S02]  /*5770*/  SYNCS.PHASECHK.TRANS64.TRYWAIT P0, [R6+URZ], R5 ;  /* 0x00000005060075a7 */ /* 0x0022a4000800017f */
[----:B--2---:R-:W-:Y:S05]  /*5780*/  @!P0 NANOSLEEP.SYNCS 0x989680 ;  /* 0x009896800000895d */ /* 0x004fea0003900000 */
[----:B------:R-:W2:Y:S02]  /*5790*/  @!P0 SYNCS.PHASECHK.TRANS64 P0, [R6+URZ], R5 ;  /* 0x00000005060085a7 */ /* 0x000ea4000800007f */
[----:B--2---:R-:W-:Y:S05]  /*57a0*/  @!P0 BRA `(.L_x_70) ;  /* 0xfffffffc00f08947 */ /* 0x004fea000383ffff */
[----:B------:R-:W-:Y:S05]  /*57b0*/  BRA `(.L_x_81) ;  /* 0xfffffffc00287947 */ /* 0x000fea000383ffff */
.L_x_82:
[----:B------:R-:W-:-:S00]  /*57c0*/  BRA `(.L_x_82) ;  /* 0xfffffffc00fc7947 */ /* 0x000fc0000383ffff */
[----:B------:R-:W-:-:S00]  /*57d0*/  NOP ;  /* 0x0000000000007918 */ /* 0x000fc00000000000 */
        /* <DEDUP_REMOVED lines=10> */
.L_x_83:


//--------------------- .nv.global.init           --------------------------
	.section	.nv.global.init,"aw",@progbits
.nv.global.init:
	.type		$str$22,@object
	.size		$str$22,($str$23 - $str$22)
$str$22:
        /*0000*/ 	.byte	0x6b, 0x5f, 0x74, 0x69, 0x6c, 0x65, 0x5f, 0x63, 0x6f, 0x75, 0x6e, 0x74, 0x20, 0x3e, 0x3d, 0x20
        /*0010*/ 	.byte	0x31, 0x00
	.type		$str$23,@object
	.size		$str$23,(__unnamed_1 - $str$23)
$str$23:
        /*0012*/ 	.byte	0x2f, 0x74, 0x6d, 0x70, 0x2f, 0x63, 0x75, 0x74, 0x6c, 0x61, 0x73, 0x73, 0x5f, 0x73, 0x77, 0x65
        /*0022*/ 	.byte	0x65, 0x70, 0x5f, 0x73, 0x72, 0x63, 0x2f, 0x69, 0x6e, 0x63, 0x6c, 0x75, 0x64, 0x65, 0x2f, 0x63
        /*0032*/ 	.byte	0x75, 0x74, 0x6c, 0x61, 0x73, 0x73, 0x2f, 0x67, 0x65, 0x6d, 0x6d, 0x2f, 0x63, 0x6f, 0x6c, 0x6c
        /*0042*/ 	.byte	0x65, 0x63, 0x74, 0x69, 0x76, 0x65, 0x2f, 0x73, 0x6d, 0x39, 0x30, 0x5f, 0x6d, 0x6d, 0x61, 0x5f
        /*0052*/ 	.byte	0x74, 0x6d, 0x61, 0x5f, 0x67, 0x6d, 0x6d, 0x61, 0x5f, 0x73, 0x73, 0x5f, 0x77, 0x61, 0x72, 0x70
        /*0062*/ 	.byte	0x73, 0x70, 0x65, 0x63, 0x69, 0x61, 0x6c, 0x69, 0x7a, 0x65, 0x64, 0x2e, 0x68, 0x70, 0x70, 0x00
	.type		__unnamed_1,@object
	.size		__unnamed_1,(.L_0 - __unnamed_1)
__unnamed_1:
        /*0072*/ 	.byte	0x76, 0x6f, 0x69, 0x64, 0x20, 0x63, 0x75, 0x74, 0x6c, 0x61, 0x73, 0x73, 0x3a, 0x3a, 0x67, 0x65
        /* <DEDUP_REMOVED lines=180> */
        /*0bc2*/ 	.byte	0x69, 0x64, 0x65, 0x6e, 0x74, 0x69, 0x74, 0x79, 0x5d, 0x00
.L_0:


//--------------------- .nv.shared._ZN7cutlass13device_kernelINS_4gemm6kernel13GemmUniversalIN4cute5tupleIJiiiiEEENS1_10collective13CollectiveMmaINS1_34MainloopSm90TmaGmmaWarpSpecializedILi4ENS5_IJNS4_1CILi2EEENSA_ILi1EEESC_EEENS1_35KernelTmaWarpSpecializedCooperativeEEENS5_IJNSA_ILi192EEENSA_ILi8EEENSA_ILi128EEEEEENS_10bfloat16_tENS5_IJlSC_lEEESK_SL_NS4_8TiledMMAINS4_8MMA_AtomIJNS4_4SM904GMMA26MMA_64x8x16_F32BF16BF16_SSILNSP_5MajorE0ELSR_0ELNSP_7ScaleInE1ELSS_1EEEEEENS4_6LayoutISD_NS5_IJSC_NSA_ILi0EEESW_EEEEENS5_IJNS4_10UnderscoreESZ_SZ_EEEEENS4_13SM90_TMA_LOADENS4_14ComposedLayoutINS4_7SwizzleILi3ELi4ELi3EEENS4_18smem_ptr_flag_bitsILi16EEENSV_INS5_IJSH_NSA_ILi64EEEEEENS5_IJS18_SC_EEEEEEEvNS4_8identityENS4_23SM90_TMA_LOAD_MULTICASTES1C_vS1D_EENS_8epilogue10collective6detail29Sm90TmaWarpSpecializedAdapterINS1H_15DefaultEpilogueISK_SL_SL_NS1G_6thread17LinearCombinationISK_Li1EffLNS1L_9ScaleType4KindE0ELNS_15FloatRoundStyleE2ESK_EENS1_15EpilogueDefaultEEEEEvvEEEEvNT_6ParamsE --------------------------
	.section	.nv.shared._ZN7cutlass13device_kernelINS_4gemm6kernel13GemmUniversalIN4cute5tupleIJiiiiEEENS1_10collective13CollectiveMmaINS1_34MainloopSm90TmaGmmaWarpSpecializedILi4ENS5_IJNS4_1CILi2EEENSA_ILi1EEESC_EEENS1_35KernelTmaWarpSpecializedCooperativeEEENS5_IJNSA_ILi192EEENSA_ILi8EEENSA_ILi128EEEEEENS_10bfloat16_tENS5_IJlSC_lEEESK_SL_NS4_8TiledMMAINS4_8MMA_AtomIJNS4_4SM904GMMA26MMA_64x8x16_F32BF16BF16_SSILNSP_5MajorE0ELSR_0ELNSP_7ScaleInE1ELSS_1EEEEEENS4_6LayoutISD_NS5_IJSC_NSA_ILi0EEESW_EEEEENS5_IJNS4_10UnderscoreESZ_SZ_EEEEENS4_13SM90_TMA_LOADENS4_14ComposedLayoutINS4_7SwizzleILi3ELi4ELi3EEENS4_18smem_ptr_flag_bitsILi16EEENSV_INS5_IJSH_NSA_ILi64EEEEEENS5_IJS18_SC_EEEEEEEvNS4_8identityENS4_23SM90_TMA_LOAD_MULTICASTES1C_vS1D_EENS_8epilogue10collective6detail29Sm90TmaWarpSpecializedAdapterINS1H_15DefaultEpilogueISK_SL_SL_NS1G_6thread17LinearCombinationISK_Li1EffLNS1L_9ScaleType4KindE0ELNS_15FloatRoundStyleE2ESK_EENS1_15EpilogueDefaultEEEEEvvEEEEvNT_6ParamsE,"aw",@nobits
	.sectionflags	@""
	.align	16
	.zero		1024


//--------------------- .nv.shared.reserved.0     --------------------------
	.section	.nv.shared.reserved.0,"aw",@nobits
	.weak		__nv_reservedSMEM_offset_0_alias
	.size		__nv_reservedSMEM_offset_0_alias, 0, 0
	.other		__nv_reservedSMEM_offset_0_alias,@"STO_CUDA_RESERVED_SHARED STV_DEFAULT"
__nv_reservedSMEM_offset_0_alias:
	.zero		0


//--------------------- .nv.global                --------------------------
	.section	.nv.global,"aw",@nobits
.nv.global:
	.type		_ZN39_INTERNAL_65d86c8e_4_k_cu_b6f5196f_64494cute1_E,@object
	.size		_ZN39_INTERNAL_65d86c8e_4_k_cu_b6f5196f_64494cute1_E,(_ZN39_INTERNAL_65d86c8e_4_k_cu_b6f5196f_64494cuda3std3__45__cpo6cbeginE - _ZN39_INTERNAL_65d86c8e_4_k_cu_b6f5196f_64494cute1_E)
_ZN39_INTERNAL_65d86c8e_4_k_cu_b6f5196f_64494cute1_E:
	.zero		1
	.type		_ZN39_INTERNAL_65d86c8e_4_k_cu_b6f5196f_64494cuda3std3__45__cpo6cbeginE,@object
	.size		_ZN39_INTERNAL_65d86c8e_4_k_cu_b6f5196f_64494cuda3std3__45__cpo6cbeginE,(_ZN39_INTERNAL_65d86c8e_4_k_cu_b6f5196f_64494cuda3std3__48in_placeE - _ZN39_INTERNAL_65d86c8e_4_k_cu_b6f5196f_64494cuda3std3__45__cpo6cbeginE)
_ZN39_INTERNAL_65d86c8e_4_k_cu_b6f5196f_64494cuda3std3__45__cpo6cbeginE:
	.zero		1
	.type		_ZN39_INTERNAL_65d86c8e_4_k_cu_b6f5196f_64494cuda3std3__48in_placeE,@object
	.size		_ZN39_INTERNAL_65d86c8e_4_k_cu_b6f5196f_64494cuda3std3__48in_placeE,(_ZN39_INTERNAL_65d86c8e_4_k_cu_b6f5196f_64494cuda3std6ranges3__45__cpo9iter_moveE - _ZN39_INTERNAL_65d86c8e_4_k_cu_b6f5196f_64494cuda3std3__48in_placeE)
_ZN39_INTERNAL_65d86c8e_4_k_cu_b6f5196f_64494cuda3std3__48in_placeE:
	.zero		1
	.type		_ZN39_INTERNAL_65d86c8e_4_k_cu_b6f5196f_64494cuda3std6ranges3__45__cpo9iter_moveE,@object
	.size		_ZN39_INTERNAL_65d86c8e_4_k_cu_b6f5196f_64494cuda3std6ranges3__45__cpo9iter_moveE,(_ZN39_INTERNAL_65d86c8e_4_k_cu_b6f5196f_64494cuda3std3__45__cpo5beginE - _ZN39_INTERNAL_65d86c8e_4_k_cu_b6f5196f_64494cuda3std6ranges3__45__cpo9iter_moveE)
_ZN39_INTERNAL_65d86c8e_4_k_cu_b6f5196f_64494cuda3std6ranges3__45__cpo9iter_moveE:
	.zero		1
	.type		_ZN39_INTERNAL_65d86c8e_4_k_cu_b6f5196f_64494cuda3std3__45__cpo5beginE,@object
	.size		_ZN39_INTERNAL_65d86c8e_4_k_cu_b6f5196f_64494cuda3std3__45__cpo5beginE,(_ZN39_INTERNAL_65d86c8e_4_k_cu_b6f5196f_64494cuda3std3__441_GLOBAL__N__65d86c8e_4_k_cu_b6f5196f_64496ignoreE - _ZN39_INTERNAL_65d86c8e_4_k_cu_b6f5196f_64494cuda3std3__45__cpo5beginE)
_ZN39_INTERNAL_65d86c8e_4_k_cu_b6f5196f_64494cuda3std3__45__cpo5beginE:
	.zero		1
	.type		_ZN39_INTERNAL_65d86c8e_4_k_cu_b6f5196f_64494cuda3std3__441_GLOBAL__N__65d86c8e_4_k_cu_b6f5196f_64496ignoreE,@object
	.size		_ZN39_INTERNAL_65d86c8e_4_k_cu_b6f5196f_64494cuda3std3__441_GLOBAL__N__65d86c8e_4_k_cu_b6f5196f_64496ignoreE,(_ZN39_INTERNAL_65d86c8e_4_k_cu_b6f5196f_64494cute7productE - _ZN39_INTERNAL_65d86c8e_4_k_cu_b6f5196f_64494cuda3std3__441_GLOBAL__N__65d86c8e_4_k_cu_b6f5196f_64496ignoreE)
_ZN39_INTERNAL_65d86c8e_4_k_cu_b6f5196f_64494cuda3std3__441_GLOBAL__N__65d86c8e_4_k_cu_b6f5196f_64496ignoreE:
	.zero		1
	.type		_ZN39_INTERNAL_65d86c8e_4_k_cu_b6f5196f_64494cute7productE,@object
	.size		_ZN39_INTERNAL_65d86c8e_4_k_cu_b6f5196f_64494cute7productE,(_ZN39_INTERNAL_65d86c8e_4_k_cu_b6f5196f_64494cuda3std3__45__cpo3endE - _ZN39_INTERNAL_65d86c8e_4_k_cu_b6f5196f_64494cute7productE)
_ZN39_INTERNAL_65d86c8e_4_k_cu_b6f5196f_64494cute7productE:
	.zero		1
	.type		_ZN39_INTERNAL_65d86c8e_4_k_cu_b6f5196f_64494cuda3std3__45__cpo3endE,@object
	.size		_ZN39_INTERNAL_65d86c8e_4_k_cu_b6f5196f_64494cuda3std3__45__cpo3endE,(_ZN39_INTERNAL_65d86c8e_4_k_cu_b6f5196f_64494cuda3std3__419piecewise_constructE - _ZN39_INTERNAL_65d86c8e_4_k_cu_b6f5196f_64494cuda3std3__45__cpo3endE)
_ZN39_INTERNAL_65d86c8e_4_k_cu_b6f5196f_64494cuda3std3__45__cpo3endE:
	.zero		1
	.type		_ZN39_INTERNAL_65d86c8e_4_k_cu_b6f5196f_64494cuda3std3__419piecewise_constructE,@object
	.size		_ZN39_INTERNAL_65d86c8e_4_k_cu_b6f5196f_64494cuda3std3__419piecewise_constructE,(_ZN39_INTERNAL_65d86c8e_4_k_cu_b6f5196f_64494cuda3std3__45__cpo4cendE - _ZN39_INTERNAL_65d86c8e_4_k_cu_b6f5196f_64494cuda3std3__419piecewise_constructE)
_ZN39_INTERNAL_65d86c8e_4_k_cu_b6f5196f_64494cuda3std3__419piecewise_constructE:
	.zero		1
	.type		_ZN39_INTERNAL_65d86c8e_4_k_cu_b6f5196f_64494cuda3std3__45__cpo4cendE,@object
	.size		_ZN39_INTERNAL_65d86c8e_4_k_cu_b6f5196f_64494cuda3std3__45__cpo4cendE,(_ZN39_INTERNAL_65d86c8e_4_k_cu_b6f5196f_64494cuda3std6ranges3__45__cpo4swapE - _ZN39_INTERNAL_65d86c8e_4_k_cu_b6f5196f_64494cuda3std3__45__cpo4cendE)
_ZN39_INTERNAL_65d86c8e_4_k_cu_b6f5196f_64494cuda3std3__45__cpo4cendE:
	.zero		1
	.type		_ZN39_INTERNAL_65d86c8e_4_k_cu_b6f5196f_64494cuda3std6ranges3__45__cpo4swapE,@object
	.size		_ZN39_INTERNAL_65d86c8e_4_k_cu_b6f5196f_64494cuda3std6ranges3__45__cpo4swapE,(.L_8 - _ZN39_INTERNAL_65d86c8e_4_k_cu_b6f5196f_64494cuda3std6ranges3__45__cpo4swapE)
_ZN39_INTERNAL_65d86c8e_4_k_cu_b6f5196f_64494cuda3std6ranges3__45__cpo4swapE:
	.zero		1
.L_8:


//--------------------- .nv.constant0._ZN7cutlass13device_kernelINS_4gemm6kernel13GemmUniversalIN4cute5tupleIJiiiiEEENS1_10collective13CollectiveMmaINS1_34MainloopSm90TmaGmmaWarpSpecializedILi4ENS5_IJNS4_1CILi2EEENSA_ILi1EEESC_EEENS1_35KernelTmaWarpSpecializedCooperativeEEENS5_IJNSA_ILi192EEENSA_ILi8EEENSA_ILi128EEEEEENS_10bfloat16_tENS5_IJlSC_lEEESK_SL_NS4_8TiledMMAINS4_8MMA_AtomIJNS4_4SM904GMMA26MMA_64x8x16_F32BF16BF16_SSILNSP_5MajorE0ELSR_0ELNSP_7ScaleInE1ELSS_1EEEEEENS4_6LayoutISD_NS5_IJSC_NSA_ILi0EEESW_EEEEENS5_IJNS4_10UnderscoreESZ_SZ_EEEEENS4_13SM90_TMA_LOADENS4_14ComposedLayoutINS4_7SwizzleILi3ELi4ELi3EEENS4_18smem_ptr_flag_bitsILi16EEENSV_INS5_IJSH_NSA_ILi64EEEEEENS5_IJS18_SC_EEEEEEEvNS4_8identityENS4_23SM90_TMA_LOAD_MULTICASTES1C_vS1D_EENS_8epilogue10collective6detail29Sm90TmaWarpSpecializedAdapterINS1H_15DefaultEpilogueISK_SL_SL_NS1G_6thread17LinearCombinationISK_Li1EffLNS1L_9ScaleType4KindE0ELNS_15FloatRoundStyleE2ESK_EENS1_15EpilogueDefaultEEEEEvvEEEEvNT_6ParamsE --------------------------
	.section	.nv.constant0._ZN7cutlass13device_kernelINS_4gemm6kernel13GemmUniversalIN4cute5tupleIJiiiiEEENS1_10collective13CollectiveMmaINS1_34MainloopSm90TmaGmmaWarpSpecializedILi4ENS5_IJNS4_1CILi2EEENSA_ILi1EEESC_EEENS1_35KernelTmaWarpSpecializedCooperativeEEENS5_IJNSA_ILi192EEENSA_ILi8EEENSA_ILi128EEEEEENS_10bfloat16_tENS5_IJlSC_lEEESK_SL_NS4_8TiledMMAINS4_8MMA_AtomIJNS4_4SM904GMMA26MMA_64x8x16_F32BF16BF16_SSILNSP_5MajorE0ELSR_0ELNSP_7ScaleInE1ELSS_1EEEEEENS4_6LayoutISD_NS5_IJSC_NSA_ILi0EEESW_EEEEENS5_IJNS4_10UnderscoreESZ_SZ_EEEEENS4_13SM90_TMA_LOADENS4_14ComposedLayoutINS4_7SwizzleILi3ELi4ELi3EEENS4_18smem_ptr_flag_bitsILi16EEENSV_INS5_IJSH_NSA_ILi64EEEEEENS5_IJS18_SC_EEEEEEEvNS4_8identityENS4_23SM90_TMA_LOAD_MULTICASTES1C_vS1D_EENS_8epilogue10collective6detail29Sm90TmaWarpSpecializedAdapterINS1H_15DefaultEpilogueISK_SL_SL_NS1G_6thread17LinearCombinationISK_Li1EffLNS1L_9ScaleType4KindE0ELNS_15FloatRoundStyleE2ESK_EENS1_15EpilogueDefaultEEEEEvvEEEEvNT_6ParamsE,"a",@progbits
	.sectionflags	@""
	.align	4
.nv.constant0._ZN7cutlass13device_kernelINS_4gemm6kernel13GemmUniversalIN4cute5tupleIJiiiiEEENS1_10collective13CollectiveMmaINS1_34MainloopSm90TmaGmmaWarpSpecializedILi4ENS5_IJNS4_1CILi2EEENSA_ILi1EEESC_EEENS1_35KernelTmaWarpSpecializedCooperativeEEENS5_IJNSA_ILi192EEENSA_ILi8EEENSA_ILi128EEEEEENS_10bfloat16_tENS5_IJlSC_lEEESK_SL_NS4_8TiledMMAINS4_8MMA_AtomIJNS4_4SM904GMMA26MMA_64x8x16_F32BF16BF16_SSILNSP_5MajorE0ELSR_0ELNSP_7ScaleInE1ELSS_1EEEEEENS4_6LayoutISD_NS5_IJSC_NSA_ILi0EEESW_EEEEENS5_IJNS4_10UnderscoreESZ_SZ_EEEEENS4_13SM90_TMA_LOADENS4_14ComposedLayoutINS4_7SwizzleILi3ELi4ELi3EEENS4_18smem_ptr_flag_bitsILi16EEENSV_INS5_IJSH_NSA_ILi64EEEEEENS5_IJS18_SC_EEEEEEEvNS4_8identityENS4_23SM90_TMA_LOAD_MULTICASTES1C_vS1D_EENS_8epilogue10collective6detail29Sm90TmaWarpSpecializedAdapterINS1H_15DefaultEpilogueISK_SL_SL_NS1G_6thread17LinearCombinationISK_Li1EffLNS1L_9ScaleType4KindE0ELNS_15FloatRoundStyleE2ESK_EENS1_15EpilogueDefaultEEEEEvvEEEEvNT_6ParamsE:
	.zero		1664


//--------------------- SYMBOLS --------------------------

	.type		.nv.reservedSmem.offset0,@object
	.size		.nv.reservedSmem.offset0,0x4
	.type		__assertfail,@function
